//
// Generated by NVIDIA NVVM Compiler
//
// Compiler Build ID: CL-36424714
// Cuda compilation tools, release 13.0, V13.0.88
// Based on NVVM 20.0.0
//

.version 9.0
.target sm_100
.address_size 64

	// .globl	_Z10pdm_tophatPfS_S_S_S_iiff

.visible .entry _Z10pdm_tophatPfS_S_S_S_iiff(
	.param .u64 .ptr .align 1 _Z10pdm_tophatPfS_S_S_S_iiff_param_0,
	.param .u64 .ptr .align 1 _Z10pdm_tophatPfS_S_S_S_iiff_param_1,
	.param .u64 .ptr .align 1 _Z10pdm_tophatPfS_S_S_S_iiff_param_2,
	.param .u64 .ptr .align 1 _Z10pdm_tophatPfS_S_S_S_iiff_param_3,
	.param .u64 .ptr .align 1 _Z10pdm_tophatPfS_S_S_S_iiff_param_4,
	.param .u32 _Z10pdm_tophatPfS_S_S_S_iiff_param_5,
	.param .u32 _Z10pdm_tophatPfS_S_S_S_iiff_param_6,
	.param .f32 _Z10pdm_tophatPfS_S_S_S_iiff_param_7,
	.param .f32 _Z10pdm_tophatPfS_S_S_S_iiff_param_8
)
{
	.reg .pred 	%p<41>;
	.reg .b32 	%r<29>;
	.reg .b32 	%f<340>;
	.reg .b64 	%rd<46>;

	ld.param.u64 	%rd21, [_Z10pdm_tophatPfS_S_S_S_iiff_param_0];
	ld.param.u64 	%rd22, [_Z10pdm_tophatPfS_S_S_S_iiff_param_1];
	ld.param.u64 	%rd23, [_Z10pdm_tophatPfS_S_S_S_iiff_param_2];
	ld.param.u64 	%rd19, [_Z10pdm_tophatPfS_S_S_S_iiff_param_3];
	ld.param.u32 	%r16, [_Z10pdm_tophatPfS_S_S_S_iiff_param_5];
	ld.param.u32 	%r17, [_Z10pdm_tophatPfS_S_S_S_iiff_param_6];
	ld.param.f32 	%f112, [_Z10pdm_tophatPfS_S_S_S_iiff_param_7];
	ld.param.f32 	%f113, [_Z10pdm_tophatPfS_S_S_S_iiff_param_8];
	cvta.to.global.u64 	%rd1, %rd22;
	cvta.to.global.u64 	%rd2, %rd23;
	cvta.to.global.u64 	%rd3, %rd21;
	mov.u32 	%r18, %ctaid.x;
	mov.u32 	%r19, %ntid.x;
	mov.u32 	%r20, %tid.x;
	mad.lo.s32 	%r1, %r18, %r19, %r20;
	setp.ge.s32 	%p1, %r1, %r17;
	@%p1 bra 	$L__BB0_46;
	cvta.to.global.u64 	%rd24, %rd19;
	mul.wide.s32 	%rd25, %r1, 4;
	add.s64 	%rd26, %rd24, %rd25;
	ld.global.f32 	%f1, [%rd26];
	setp.lt.s32 	%p2, %r16, 1;
	mov.f32 	%f339, 0f00000000;
	@%p2 bra 	$L__BB0_45;
	and.b32  	%r2, %r16, 7;
	and.b32  	%r3, %r16, 3;
	and.b32  	%r4, %r16, 2147483640;
	and.b32  	%r5, %r16, 1;
	neg.s32 	%r6, %r4;
	mov.f32 	%f339, 0f00000000;
	mov.b32 	%r24, 0;
$L__BB0_3:
	setp.lt.u32 	%p3, %r16, 8;
	mul.wide.u32 	%rd27, %r24, 4;
	add.s64 	%rd28, %rd3, %rd27;
	ld.global.f32 	%f3, [%rd28];
	mov.f32 	%f337, 0f00000000;
	mov.b32 	%r27, 0;
	mov.f32 	%f338, %f337;
	@%p3 bra 	$L__BB0_22;
	add.s64 	%rd45, %rd3, 16;
	add.s64 	%rd44, %rd2, 16;
	add.s64 	%rd43, %rd1, 16;
	mov.f32 	%f337, 0f00000000;
	mov.u32 	%r25, %r6;
$L__BB0_5:
	.pragma "nounroll";
	ld.global.f32 	%f120, [%rd45+-16];
	sub.f32 	%f121, %f120, %f3;
	abs.f32 	%f122, %f121;
	mul.f32 	%f123, %f1, %f122;
	cvt.rmi.f32.f32 	%f124, %f123;
	sub.f32 	%f125, %f123, %f124;
	setp.gt.f32 	%p4, %f125, 0f3F000000;
	mov.f32 	%f126, 0f3F800000;
	sub.f32 	%f127, %f126, %f125;
	selp.f32 	%f128, %f127, %f125, %p4;
	setp.geu.f32 	%p5, %f128, %f112;
	mov.f32 	%f295, 0f00000000;
	mov.f32 	%f296, %f295;
	@%p5 bra 	$L__BB0_7;
	ld.global.f32 	%f295, [%rd44+-16];
	ld.global.f32 	%f129, [%rd43+-16];
	mul.f32 	%f296, %f295, %f129;
$L__BB0_7:
	add.f32 	%f10, %f337, %f295;
	add.f32 	%f11, %f338, %f296;
	ld.global.f32 	%f131, [%rd45+-12];
	sub.f32 	%f132, %f131, %f3;
	abs.f32 	%f133, %f132;
	mul.f32 	%f134, %f1, %f133;
	cvt.rmi.f32.f32 	%f135, %f134;
	sub.f32 	%f136, %f134, %f135;
	setp.gt.f32 	%p6, %f136, 0f3F000000;
	mov.f32 	%f137, 0f3F800000;
	sub.f32 	%f138, %f137, %f136;
	selp.f32 	%f139, %f138, %f136, %p6;
	setp.geu.f32 	%p7, %f139, %f112;
	mov.f32 	%f297, 0f00000000;
	mov.f32 	%f298, %f297;
	@%p7 bra 	$L__BB0_9;
	ld.global.f32 	%f297, [%rd44+-12];
	ld.global.f32 	%f140, [%rd43+-12];
	mul.f32 	%f298, %f297, %f140;
$L__BB0_9:
	add.f32 	%f16, %f10, %f297;
	add.f32 	%f17, %f11, %f298;
	ld.global.f32 	%f142, [%rd45+-8];
	sub.f32 	%f143, %f142, %f3;
	abs.f32 	%f144, %f143;
	mul.f32 	%f145, %f1, %f144;
	cvt.rmi.f32.f32 	%f146, %f145;
	sub.f32 	%f147, %f145, %f146;
	setp.gt.f32 	%p8, %f147, 0f3F000000;
	mov.f32 	%f148, 0f3F800000;
	sub.f32 	%f149, %f148, %f147;
	selp.f32 	%f150, %f149, %f147, %p8;
	setp.geu.f32 	%p9, %f150, %f112;
	mov.f32 	%f299, 0f00000000;
	mov.f32 	%f300, %f299;
	@%p9 bra 	$L__BB0_11;
	ld.global.f32 	%f299, [%rd44+-8];
	ld.global.f32 	%f151, [%rd43+-8];
	mul.f32 	%f300, %f299, %f151;
$L__BB0_11:
	add.f32 	%f22, %f16, %f299;
	add.f32 	%f23, %f17, %f300;
	ld.global.f32 	%f153, [%rd45+-4];
	sub.f32 	%f154, %f153, %f3;
	abs.f32 	%f155, %f154;
	mul.f32 	%f156, %f1, %f155;
	cvt.rmi.f32.f32 	%f157, %f156;
	sub.f32 	%f158, %f156, %f157;
	setp.gt.f32 	%p10, %f158, 0f3F000000;
	mov.f32 	%f159, 0f3F800000;
	sub.f32 	%f160, %f159, %f158;
	selp.f32 	%f161, %f160, %f158, %p10;
	setp.geu.f32 	%p11, %f161, %f112;
	mov.f32 	%f301, 0f00000000;
	mov.f32 	%f302, %f301;
	@%p11 bra 	$L__BB0_13;
	ld.global.f32 	%f301, [%rd44+-4];
	ld.global.f32 	%f162, [%rd43+-4];
	mul.f32 	%f302, %f301, %f162;
$L__BB0_13:
	add.f32 	%f28, %f22, %f301;
	add.f32 	%f29, %f23, %f302;
	ld.global.f32 	%f164, [%rd45];
	sub.f32 	%f165, %f164, %f3;
	abs.f32 	%f166, %f165;
	mul.f32 	%f167, %f1, %f166;
	cvt.rmi.f32.f32 	%f168, %f167;
	sub.f32 	%f169, %f167, %f168;
	setp.gt.f32 	%p12, %f169, 0f3F000000;
	mov.f32 	%f170, 0f3F800000;
	sub.f32 	%f171, %f170, %f169;
	selp.f32 	%f172, %f171, %f169, %p12;
	setp.geu.f32 	%p13, %f172, %f112;
	mov.f32 	%f303, 0f00000000;
	mov.f32 	%f304, %f303;
	@%p13 bra 	$L__BB0_15;
	ld.global.f32 	%f303, [%rd44];
	ld.global.f32 	%f173, [%rd43];
	mul.f32 	%f304, %f303, %f173;
$L__BB0_15:
	add.f32 	%f34, %f28, %f303;
	add.f32 	%f35, %f29, %f304;
	ld.global.f32 	%f175, [%rd45+4];
	sub.f32 	%f176, %f175, %f3;
	abs.f32 	%f177, %f176;
	mul.f32 	%f178, %f1, %f177;
	cvt.rmi.f32.f32 	%f179, %f178;
	sub.f32 	%f180, %f178, %f179;
	setp.gt.f32 	%p14, %f180, 0f3F000000;
	mov.f32 	%f181, 0f3F800000;
	sub.f32 	%f182, %f181, %f180;
	selp.f32 	%f183, %f182, %f180, %p14;
	setp.geu.f32 	%p15, %f183, %f112;
	mov.f32 	%f305, 0f00000000;
	mov.f32 	%f306, %f305;
	@%p15 bra 	$L__BB0_17;
	ld.global.f32 	%f305, [%rd44+4];
	ld.global.f32 	%f184, [%rd43+4];
	mul.f32 	%f306, %f305, %f184;
$L__BB0_17:
	add.f32 	%f40, %f34, %f305;
	add.f32 	%f41, %f35, %f306;
	ld.global.f32 	%f186, [%rd45+8];
	sub.f32 	%f187, %f186, %f3;
	abs.f32 	%f188, %f187;
	mul.f32 	%f189, %f1, %f188;
	cvt.rmi.f32.f32 	%f190, %f189;
	sub.f32 	%f191, %f189, %f190;
	setp.gt.f32 	%p16, %f191, 0f3F000000;
	mov.f32 	%f192, 0f3F800000;
	sub.f32 	%f193, %f192, %f191;
	selp.f32 	%f194, %f193, %f191, %p16;
	setp.geu.f32 	%p17, %f194, %f112;
	mov.f32 	%f307, 0f00000000;
	mov.f32 	%f308, %f307;
	@%p17 bra 	$L__BB0_19;
	ld.global.f32 	%f307, [%rd44+8];
	ld.global.f32 	%f195, [%rd43+8];
	mul.f32 	%f308, %f307, %f195;
$L__BB0_19:
	add.f32 	%f46, %f40, %f307;
	add.f32 	%f47, %f41, %f308;
	ld.global.f32 	%f197, [%rd45+12];
	sub.f32 	%f198, %f197, %f3;
	abs.f32 	%f199, %f198;
	mul.f32 	%f200, %f1, %f199;
	cvt.rmi.f32.f32 	%f201, %f200;
	sub.f32 	%f202, %f200, %f201;
	setp.gt.f32 	%p18, %f202, 0f3F000000;
	mov.f32 	%f203, 0f3F800000;
	sub.f32 	%f204, %f203, %f202;
	selp.f32 	%f205, %f204, %f202, %p18;
	setp.geu.f32 	%p19, %f205, %f112;
	mov.f32 	%f309, 0f00000000;
	mov.f32 	%f310, %f309;
	@%p19 bra 	$L__BB0_21;
	ld.global.f32 	%f309, [%rd44+12];
	ld.global.f32 	%f206, [%rd43+12];
	mul.f32 	%f310, %f309, %f206;
$L__BB0_21:
	add.f32 	%f337, %f46, %f309;
	add.f32 	%f338, %f47, %f310;
	add.s32 	%r25, %r25, 8;
	add.s64 	%rd45, %rd45, 32;
	add.s64 	%rd44, %rd44, 32;
	add.s64 	%rd43, %rd43, 32;
	setp.ne.s32 	%p20, %r25, 0;
	mov.u32 	%r27, %r4;
	@%p20 bra 	$L__BB0_5;
$L__BB0_22:
	setp.eq.s32 	%p21, %r2, 0;
	@%p21 bra 	$L__BB0_44;
	add.s32 	%r23, %r2, -1;
	setp.lt.u32 	%p22, %r23, 3;
	@%p22 bra 	$L__BB0_33;
	mul.wide.u32 	%rd29, %r27, 4;
	add.s64 	%rd13, %rd3, %rd29;
	ld.global.f32 	%f209, [%rd13];
	sub.f32 	%f210, %f209, %f3;
	abs.f32 	%f211, %f210;
	mul.f32 	%f212, %f1, %f211;
	cvt.rmi.f32.f32 	%f213, %f212;
	sub.f32 	%f214, %f212, %f213;
	setp.gt.f32 	%p23, %f214, 0f3F000000;
	mov.f32 	%f215, 0f3F800000;
	sub.f32 	%f216, %f215, %f214;
	selp.f32 	%f217, %f216, %f214, %p23;
	setp.geu.f32 	%p24, %f217, %f112;
	add.s64 	%rd14, %rd2, %rd29;
	add.s64 	%rd15, %rd1, %rd29;
	mov.f32 	%f315, 0f00000000;
	mov.f32 	%f316, %f315;
	@%p24 bra 	$L__BB0_26;
	ld.global.f32 	%f315, [%rd14];
	ld.global.f32 	%f218, [%rd15];
	mul.f32 	%f316, %f315, %f218;
$L__BB0_26:
	add.f32 	%f62, %f337, %f315;
	add.f32 	%f63, %f338, %f316;
	ld.global.f32 	%f220, [%rd13+4];
	sub.f32 	%f221, %f220, %f3;
	abs.f32 	%f222, %f221;
	mul.f32 	%f223, %f1, %f222;
	cvt.rmi.f32.f32 	%f224, %f223;
	sub.f32 	%f225, %f223, %f224;
	setp.gt.f32 	%p25, %f225, 0f3F000000;
	mov.f32 	%f226, 0f3F800000;
	sub.f32 	%f227, %f226, %f225;
	selp.f32 	%f228, %f227, %f225, %p25;
	setp.geu.f32 	%p26, %f228, %f112;
	mov.f32 	%f317, 0f00000000;
	mov.f32 	%f318, %f317;
	@%p26 bra 	$L__BB0_28;
	ld.global.f32 	%f317, [%rd14+4];
	ld.global.f32 	%f229, [%rd15+4];
	mul.f32 	%f318, %f317, %f229;
$L__BB0_28:
	add.f32 	%f68, %f62, %f317;
	add.f32 	%f69, %f63, %f318;
	ld.global.f32 	%f231, [%rd13+8];
	sub.f32 	%f232, %f231, %f3;
	abs.f32 	%f233, %f232;
	mul.f32 	%f234, %f1, %f233;
	cvt.rmi.f32.f32 	%f235, %f234;
	sub.f32 	%f236, %f234, %f235;
	setp.gt.f32 	%p27, %f236, 0f3F000000;
	mov.f32 	%f237, 0f3F800000;
	sub.f32 	%f238, %f237, %f236;
	selp.f32 	%f239, %f238, %f236, %p27;
	setp.geu.f32 	%p28, %f239, %f112;
	mov.f32 	%f319, 0f00000000;
	mov.f32 	%f320, %f319;
	@%p28 bra 	$L__BB0_30;
	ld.global.f32 	%f319, [%rd14+8];
	ld.global.f32 	%f240, [%rd15+8];
	mul.f32 	%f320, %f319, %f240;
$L__BB0_30:
	add.f32 	%f74, %f68, %f319;
	add.f32 	%f75, %f69, %f320;
	ld.global.f32 	%f242, [%rd13+12];
	sub.f32 	%f243, %f242, %f3;
	abs.f32 	%f244, %f243;
	mul.f32 	%f245, %f1, %f244;
	cvt.rmi.f32.f32 	%f246, %f245;
	sub.f32 	%f247, %f245, %f246;
	setp.gt.f32 	%p29, %f247, 0f3F000000;
	mov.f32 	%f248, 0f3F800000;
	sub.f32 	%f249, %f248, %f247;
	selp.f32 	%f250, %f249, %f247, %p29;
	setp.geu.f32 	%p30, %f250, %f112;
	mov.f32 	%f321, 0f00000000;
	mov.f32 	%f322, %f321;
	@%p30 bra 	$L__BB0_32;
	ld.global.f32 	%f321, [%rd14+12];
	ld.global.f32 	%f251, [%rd15+12];
	mul.f32 	%f322, %f321, %f251;
$L__BB0_32:
	add.f32 	%f337, %f74, %f321;
	add.f32 	%f338, %f75, %f322;
	add.s32 	%r27, %r27, 4;
$L__BB0_33:
	setp.eq.s32 	%p31, %r3, 0;
	@%p31 bra 	$L__BB0_44;
	setp.eq.s32 	%p32, %r3, 1;
	@%p32 bra 	$L__BB0_40;
	mul.wide.u32 	%rd30, %r27, 4;
	add.s64 	%rd16, %rd3, %rd30;
	ld.global.f32 	%f254, [%rd16];
	sub.f32 	%f255, %f254, %f3;
	abs.f32 	%f256, %f255;
	mul.f32 	%f257, %f1, %f256;
	cvt.rmi.f32.f32 	%f258, %f257;
	sub.f32 	%f259, %f257, %f258;
	setp.gt.f32 	%p33, %f259, 0f3F000000;
	mov.f32 	%f260, 0f3F800000;
	sub.f32 	%f261, %f260, %f259;
	selp.f32 	%f262, %f261, %f259, %p33;
	setp.geu.f32 	%p34, %f262, %f112;
	add.s64 	%rd17, %rd2, %rd30;
	add.s64 	%rd18, %rd1, %rd30;
	mov.f32 	%f327, 0f00000000;
	mov.f32 	%f328, %f327;
	@%p34 bra 	$L__BB0_37;
	ld.global.f32 	%f327, [%rd17];
	ld.global.f32 	%f263, [%rd18];
	mul.f32 	%f328, %f327, %f263;
$L__BB0_37:
	add.f32 	%f90, %f337, %f327;
	add.f32 	%f91, %f338, %f328;
	ld.global.f32 	%f265, [%rd16+4];
	sub.f32 	%f266, %f265, %f3;
	abs.f32 	%f267, %f266;
	mul.f32 	%f268, %f1, %f267;
	cvt.rmi.f32.f32 	%f269, %f268;
	sub.f32 	%f270, %f268, %f269;
	setp.gt.f32 	%p35, %f270, 0f3F000000;
	mov.f32 	%f271, 0f3F800000;
	sub.f32 	%f272, %f271, %f270;
	selp.f32 	%f273, %f272, %f270, %p35;
	setp.geu.f32 	%p36, %f273, %f112;
	mov.f32 	%f329, 0f00000000;
	mov.f32 	%f330, %f329;
	@%p36 bra 	$L__BB0_39;
	ld.global.f32 	%f329, [%rd17+4];
	ld.global.f32 	%f274, [%rd18+4];
	mul.f32 	%f330, %f329, %f274;
$L__BB0_39:
	add.f32 	%f337, %f90, %f329;
	add.f32 	%f338, %f91, %f330;
	add.s32 	%r27, %r27, 2;
$L__BB0_40:
	setp.eq.s32 	%p37, %r5, 0;
	@%p37 bra 	$L__BB0_44;
	mul.wide.u32 	%rd31, %r27, 4;
	add.s64 	%rd32, %rd3, %rd31;
	ld.global.f32 	%f276, [%rd32];
	sub.f32 	%f277, %f276, %f3;
	abs.f32 	%f278, %f277;
	mul.f32 	%f279, %f1, %f278;
	cvt.rmi.f32.f32 	%f280, %f279;
	sub.f32 	%f281, %f279, %f280;
	setp.gt.f32 	%p38, %f281, 0f3F000000;
	mov.f32 	%f282, 0f3F800000;
	sub.f32 	%f283, %f282, %f281;
	selp.f32 	%f284, %f283, %f281, %p38;
	setp.geu.f32 	%p39, %f284, %f112;
	mov.f32 	%f335, 0f00000000;
	mov.f32 	%f336, %f335;
	@%p39 bra 	$L__BB0_43;
	add.s64 	%rd34, %rd2, %rd31;
	ld.global.f32 	%f335, [%rd34];
	add.s64 	%rd35, %rd1, %rd31;
	ld.global.f32 	%f285, [%rd35];
	mul.f32 	%f336, %f335, %f285;
$L__BB0_43:
	add.f32 	%f337, %f337, %f335;
	add.f32 	%f338, %f338, %f336;
$L__BB0_44:
	div.rn.f32 	%f286, %f338, %f337;
	mul.wide.u32 	%rd36, %r24, 4;
	add.s64 	%rd37, %rd2, %rd36;
	ld.global.f32 	%f287, [%rd37];
	add.s64 	%rd38, %rd1, %rd36;
	ld.global.f32 	%f288, [%rd38];
	sub.f32 	%f289, %f288, %f286;
	mul.f32 	%f290, %f287, %f289;
	fma.rn.f32 	%f339, %f289, %f290, %f339;
	add.s32 	%r24, %r24, 1;
	setp.ne.s32 	%p40, %r24, %r16;
	@%p40 bra 	$L__BB0_3;
$L__BB0_45:
	ld.param.u64 	%rd42, [_Z10pdm_tophatPfS_S_S_S_iiff_param_4];
	div.rn.f32 	%f291, %f113, %f339;
	cvta.to.global.u64 	%rd39, %rd42;
	mul.wide.s32 	%rd40, %r1, 4;
	add.s64 	%rd41, %rd39, %rd40;
	st.global.f32 	[%rd41], %f291;
$L__BB0_46:
	ret;

}
	// .globl	_Z9pdm_gaussPfS_S_S_S_iiff
.visible .entry _Z9pdm_gaussPfS_S_S_S_iiff(
	.param .u64 .ptr .align 1 _Z9pdm_gaussPfS_S_S_S_iiff_param_0,
	.param .u64 .ptr .align 1 _Z9pdm_gaussPfS_S_S_S_iiff_param_1,
	.param .u64 .ptr .align 1 _Z9pdm_gaussPfS_S_S_S_iiff_param_2,
	.param .u64 .ptr .align 1 _Z9pdm_gaussPfS_S_S_S_iiff_param_3,
	.param .u64 .ptr .align 1 _Z9pdm_gaussPfS_S_S_S_iiff_param_4,
	.param .u32 _Z9pdm_gaussPfS_S_S_S_iiff_param_5,
	.param .u32 _Z9pdm_gaussPfS_S_S_S_iiff_param_6,
	.param .f32 _Z9pdm_gaussPfS_S_S_S_iiff_param_7,
	.param .f32 _Z9pdm_gaussPfS_S_S_S_iiff_param_8
)
{
	.reg .pred 	%p<16>;
	.reg .b32 	%r<38>;
	.reg .b32 	%f<244>;
	.reg .b64 	%rd<41>;

	ld.param.u64 	%rd15, [_Z9pdm_gaussPfS_S_S_S_iiff_param_0];
	ld.param.u64 	%rd16, [_Z9pdm_gaussPfS_S_S_S_iiff_param_1];
	ld.param.u64 	%rd17, [_Z9pdm_gaussPfS_S_S_S_iiff_param_2];
	ld.param.u64 	%rd13, [_Z9pdm_gaussPfS_S_S_S_iiff_param_3];
	ld.param.u32 	%r13, [_Z9pdm_gaussPfS_S_S_S_iiff_param_5];
	ld.param.u32 	%r14, [_Z9pdm_gaussPfS_S_S_S_iiff_param_6];
	ld.param.f32 	%f24, [_Z9pdm_gaussPfS_S_S_S_iiff_param_7];
	ld.param.f32 	%f25, [_Z9pdm_gaussPfS_S_S_S_iiff_param_8];
	cvta.to.global.u64 	%rd1, %rd16;
	cvta.to.global.u64 	%rd2, %rd17;
	cvta.to.global.u64 	%rd3, %rd15;
	mov.u32 	%r15, %ctaid.x;
	mov.u32 	%r16, %ntid.x;
	mov.u32 	%r17, %tid.x;
	mad.lo.s32 	%r1, %r15, %r16, %r17;
	setp.ge.s32 	%p1, %r1, %r14;
	@%p1 bra 	$L__BB1_13;
	cvta.to.global.u64 	%rd18, %rd13;
	mul.wide.s32 	%rd19, %r1, 4;
	add.s64 	%rd20, %rd18, %rd19;
	ld.global.f32 	%f1, [%rd20];
	setp.lt.s32 	%p2, %r13, 1;
	mov.f32 	%f243, 0f00000000;
	@%p2 bra 	$L__BB1_12;
	and.b32  	%r2, %r13, 3;
	and.b32  	%r3, %r13, 2147483644;
	and.b32  	%r4, %r13, 1;
	neg.s32 	%r5, %r3;
	mov.f32 	%f243, 0f00000000;
	mov.b32 	%r34, 0;
$L__BB1_3:
	setp.lt.u32 	%p3, %r13, 4;
	mul.wide.u32 	%rd21, %r34, 4;
	add.s64 	%rd22, %rd3, %rd21;
	ld.global.f32 	%f3, [%rd22];
	mov.f32 	%f234, 0f00000000;
	mov.b32 	%r37, 0;
	mov.f32 	%f233, %f234;
	@%p3 bra 	$L__BB1_6;
	add.s64 	%rd40, %rd3, 8;
	add.s64 	%rd39, %rd2, 8;
	add.s64 	%rd38, %rd1, 8;
	mov.f32 	%f234, 0f00000000;
	mov.u32 	%r35, %r5;
$L__BB1_5:
	.pragma "nounroll";
	ld.global.f32 	%f31, [%rd40+-8];
	sub.f32 	%f32, %f31, %f3;
	abs.f32 	%f33, %f32;
	mul.f32 	%f34, %f1, %f33;
	cvt.rmi.f32.f32 	%f35, %f34;
	sub.f32 	%f36, %f34, %f35;
	setp.gt.f32 	%p4, %f36, 0f3F000000;
	mov.f32 	%f37, 0f3F800000;
	sub.f32 	%f38, %f37, %f36;
	selp.f32 	%f39, %f38, %f36, %p4;
	ld.global.f32 	%f40, [%rd39+-8];
	mul.f32 	%f41, %f39, 0fBF000000;
	div.rn.f32 	%f42, %f41, %f24;
	mul.f32 	%f43, %f39, %f42;
	div.rn.f32 	%f44, %f43, %f24;
	fma.rn.f32 	%f45, %f44, 0f3BBB989D, 0f3F000000;
	cvt.sat.f32.f32 	%f46, %f45;
	mov.f32 	%f47, 0f4B400001;
	mov.f32 	%f48, 0f437C0000;
	fma.rm.f32 	%f49, %f46, %f48, %f47;
	add.f32 	%f50, %f49, 0fCB40007F;
	neg.f32 	%f51, %f50;
	fma.rn.f32 	%f52, %f44, 0f3FB8AA3B, %f51;
	fma.rn.f32 	%f53, %f44, 0f32A57060, %f52;
	mov.b32 	%r20, %f49;
	shl.b32 	%r21, %r20, 23;
	mov.b32 	%f54, %r21;
	ex2.approx.ftz.f32 	%f55, %f53;
	mul.f32 	%f56, %f55, %f54;
	mul.f32 	%f57, %f40, %f56;
	ld.global.f32 	%f58, [%rd38+-8];
	fma.rn.f32 	%f59, %f58, %f57, %f233;
	add.f32 	%f60, %f234, %f57;
	ld.global.f32 	%f61, [%rd40+-4];
	sub.f32 	%f62, %f61, %f3;
	abs.f32 	%f63, %f62;
	mul.f32 	%f64, %f1, %f63;
	cvt.rmi.f32.f32 	%f65, %f64;
	sub.f32 	%f66, %f64, %f65;
	setp.gt.f32 	%p5, %f66, 0f3F000000;
	sub.f32 	%f67, %f37, %f66;
	selp.f32 	%f68, %f67, %f66, %p5;
	ld.global.f32 	%f69, [%rd39+-4];
	mul.f32 	%f70, %f68, 0fBF000000;
	div.rn.f32 	%f71, %f70, %f24;
	mul.f32 	%f72, %f68, %f71;
	div.rn.f32 	%f73, %f72, %f24;
	fma.rn.f32 	%f74, %f73, 0f3BBB989D, 0f3F000000;
	cvt.sat.f32.f32 	%f75, %f74;
	fma.rm.f32 	%f76, %f75, %f48, %f47;
	add.f32 	%f77, %f76, 0fCB40007F;
	neg.f32 	%f78, %f77;
	fma.rn.f32 	%f79, %f73, 0f3FB8AA3B, %f78;
	fma.rn.f32 	%f80, %f73, 0f32A57060, %f79;
	mov.b32 	%r22, %f76;
	shl.b32 	%r23, %r22, 23;
	mov.b32 	%f81, %r23;
	ex2.approx.ftz.f32 	%f82, %f80;
	mul.f32 	%f83, %f82, %f81;
	mul.f32 	%f84, %f69, %f83;
	ld.global.f32 	%f85, [%rd38+-4];
	fma.rn.f32 	%f86, %f85, %f84, %f59;
	add.f32 	%f87, %f60, %f84;
	ld.global.f32 	%f88, [%rd40];
	sub.f32 	%f89, %f88, %f3;
	abs.f32 	%f90, %f89;
	mul.f32 	%f91, %f1, %f90;
	cvt.rmi.f32.f32 	%f92, %f91;
	sub.f32 	%f93, %f91, %f92;
	setp.gt.f32 	%p6, %f93, 0f3F000000;
	sub.f32 	%f94, %f37, %f93;
	selp.f32 	%f95, %f94, %f93, %p6;
	ld.global.f32 	%f96, [%rd39];
	mul.f32 	%f97, %f95, 0fBF000000;
	div.rn.f32 	%f98, %f97, %f24;
	mul.f32 	%f99, %f95, %f98;
	div.rn.f32 	%f100, %f99, %f24;
	fma.rn.f32 	%f101, %f100, 0f3BBB989D, 0f3F000000;
	cvt.sat.f32.f32 	%f102, %f101;
	fma.rm.f32 	%f103, %f102, %f48, %f47;
	add.f32 	%f104, %f103, 0fCB40007F;
	neg.f32 	%f105, %f104;
	fma.rn.f32 	%f106, %f100, 0f3FB8AA3B, %f105;
	fma.rn.f32 	%f107, %f100, 0f32A57060, %f106;
	mov.b32 	%r24, %f103;
	shl.b32 	%r25, %r24, 23;
	mov.b32 	%f108, %r25;
	ex2.approx.ftz.f32 	%f109, %f107;
	mul.f32 	%f110, %f109, %f108;
	mul.f32 	%f111, %f96, %f110;
	ld.global.f32 	%f112, [%rd38];
	fma.rn.f32 	%f113, %f112, %f111, %f86;
	add.f32 	%f114, %f87, %f111;
	ld.global.f32 	%f115, [%rd40+4];
	sub.f32 	%f116, %f115, %f3;
	abs.f32 	%f117, %f116;
	mul.f32 	%f118, %f1, %f117;
	cvt.rmi.f32.f32 	%f119, %f118;
	sub.f32 	%f120, %f118, %f119;
	setp.gt.f32 	%p7, %f120, 0f3F000000;
	sub.f32 	%f121, %f37, %f120;
	selp.f32 	%f122, %f121, %f120, %p7;
	ld.global.f32 	%f123, [%rd39+4];
	mul.f32 	%f124, %f122, 0fBF000000;
	div.rn.f32 	%f125, %f124, %f24;
	mul.f32 	%f126, %f122, %f125;
	div.rn.f32 	%f127, %f126, %f24;
	fma.rn.f32 	%f128, %f127, 0f3BBB989D, 0f3F000000;
	cvt.sat.f32.f32 	%f129, %f128;
	fma.rm.f32 	%f130, %f129, %f48, %f47;
	add.f32 	%f131, %f130, 0fCB40007F;
	neg.f32 	%f132, %f131;
	fma.rn.f32 	%f133, %f127, 0f3FB8AA3B, %f132;
	fma.rn.f32 	%f134, %f127, 0f32A57060, %f133;
	mov.b32 	%r26, %f130;
	shl.b32 	%r27, %r26, 23;
	mov.b32 	%f135, %r27;
	ex2.approx.ftz.f32 	%f136, %f134;
	mul.f32 	%f137, %f136, %f135;
	mul.f32 	%f138, %f123, %f137;
	ld.global.f32 	%f139, [%rd38+4];
	fma.rn.f32 	%f233, %f139, %f138, %f113;
	add.f32 	%f234, %f114, %f138;
	add.s32 	%r35, %r35, 4;
	add.s64 	%rd40, %rd40, 16;
	add.s64 	%rd39, %rd39, 16;
	add.s64 	%rd38, %rd38, 16;
	setp.ne.s32 	%p8, %r35, 0;
	mov.u32 	%r37, %r3;
	@%p8 bra 	$L__BB1_5;
$L__BB1_6:
	setp.eq.s32 	%p9, %r2, 0;
	@%p9 bra 	$L__BB1_11;
	setp.eq.s32 	%p10, %r2, 1;
	@%p10 bra 	$L__BB1_9;
	mul.wide.u32 	%rd23, %r37, 4;
	add.s64 	%rd24, %rd3, %rd23;
	ld.global.f32 	%f141, [%rd24];
	sub.f32 	%f142, %f141, %f3;
	abs.f32 	%f143, %f142;
	mul.f32 	%f144, %f1, %f143;
	cvt.rmi.f32.f32 	%f145, %f144;
	sub.f32 	%f146, %f144, %f145;
	setp.gt.f32 	%p11, %f146, 0f3F000000;
	mov.f32 	%f147, 0f3F800000;
	sub.f32 	%f148, %f147, %f146;
	selp.f32 	%f149, %f148, %f146, %p11;
	add.s64 	%rd25, %rd2, %rd23;
	ld.global.f32 	%f150, [%rd25];
	mul.f32 	%f151, %f149, 0fBF000000;
	div.rn.f32 	%f152, %f151, %f24;
	mul.f32 	%f153, %f149, %f152;
	div.rn.f32 	%f154, %f153, %f24;
	fma.rn.f32 	%f155, %f154, 0f3BBB989D, 0f3F000000;
	cvt.sat.f32.f32 	%f156, %f155;
	mov.f32 	%f157, 0f4B400001;
	mov.f32 	%f158, 0f437C0000;
	fma.rm.f32 	%f159, %f156, %f158, %f157;
	add.f32 	%f160, %f159, 0fCB40007F;
	neg.f32 	%f161, %f160;
	fma.rn.f32 	%f162, %f154, 0f3FB8AA3B, %f161;
	fma.rn.f32 	%f163, %f154, 0f32A57060, %f162;
	mov.b32 	%r28, %f159;
	shl.b32 	%r29, %r28, 23;
	mov.b32 	%f164, %r29;
	ex2.approx.ftz.f32 	%f165, %f163;
	mul.f32 	%f166, %f165, %f164;
	mul.f32 	%f167, %f150, %f166;
	add.s64 	%rd26, %rd1, %rd23;
	ld.global.f32 	%f168, [%rd26];
	fma.rn.f32 	%f169, %f168, %f167, %f233;
	add.f32 	%f170, %f234, %f167;
	ld.global.f32 	%f171, [%rd24+4];
	sub.f32 	%f172, %f171, %f3;
	abs.f32 	%f173, %f172;
	mul.f32 	%f174, %f1, %f173;
	cvt.rmi.f32.f32 	%f175, %f174;
	sub.f32 	%f176, %f174, %f175;
	setp.gt.f32 	%p12, %f176, 0f3F000000;
	sub.f32 	%f177, %f147, %f176;
	selp.f32 	%f178, %f177, %f176, %p12;
	ld.global.f32 	%f179, [%rd25+4];
	mul.f32 	%f180, %f178, 0fBF000000;
	div.rn.f32 	%f181, %f180, %f24;
	mul.f32 	%f182, %f178, %f181;
	div.rn.f32 	%f183, %f182, %f24;
	fma.rn.f32 	%f184, %f183, 0f3BBB989D, 0f3F000000;
	cvt.sat.f32.f32 	%f185, %f184;
	fma.rm.f32 	%f186, %f185, %f158, %f157;
	add.f32 	%f187, %f186, 0fCB40007F;
	neg.f32 	%f188, %f187;
	fma.rn.f32 	%f189, %f183, 0f3FB8AA3B, %f188;
	fma.rn.f32 	%f190, %f183, 0f32A57060, %f189;
	mov.b32 	%r30, %f186;
	shl.b32 	%r31, %r30, 23;
	mov.b32 	%f191, %r31;
	ex2.approx.ftz.f32 	%f192, %f190;
	mul.f32 	%f193, %f192, %f191;
	mul.f32 	%f194, %f179, %f193;
	ld.global.f32 	%f195, [%rd26+4];
	fma.rn.f32 	%f233, %f195, %f194, %f169;
	add.f32 	%f234, %f170, %f194;
	add.s32 	%r37, %r37, 2;
$L__BB1_9:
	setp.eq.s32 	%p13, %r4, 0;
	@%p13 bra 	$L__BB1_11;
	mul.wide.u32 	%rd27, %r37, 4;
	add.s64 	%rd28, %rd3, %rd27;
	ld.global.f32 	%f196, [%rd28];
	sub.f32 	%f197, %f196, %f3;
	abs.f32 	%f198, %f197;
	mul.f32 	%f199, %f1, %f198;
	cvt.rmi.f32.f32 	%f200, %f199;
	sub.f32 	%f201, %f199, %f200;
	setp.gt.f32 	%p14, %f201, 0f3F000000;
	mov.f32 	%f202, 0f3F800000;
	sub.f32 	%f203, %f202, %f201;
	selp.f32 	%f204, %f203, %f201, %p14;
	add.s64 	%rd29, %rd2, %rd27;
	ld.global.f32 	%f205, [%rd29];
	mul.f32 	%f206, %f204, 0fBF000000;
	div.rn.f32 	%f207, %f206, %f24;
	mul.f32 	%f208, %f204, %f207;
	div.rn.f32 	%f209, %f208, %f24;
	fma.rn.f32 	%f210, %f209, 0f3BBB989D, 0f3F000000;
	cvt.sat.f32.f32 	%f211, %f210;
	mov.f32 	%f212, 0f4B400001;
	mov.f32 	%f213, 0f437C0000;
	fma.rm.f32 	%f214, %f211, %f213, %f212;
	add.f32 	%f215, %f214, 0fCB40007F;
	neg.f32 	%f216, %f215;
	fma.rn.f32 	%f217, %f209, 0f3FB8AA3B, %f216;
	fma.rn.f32 	%f218, %f209, 0f32A57060, %f217;
	mov.b32 	%r32, %f214;
	shl.b32 	%r33, %r32, 23;
	mov.b32 	%f219, %r33;
	ex2.approx.ftz.f32 	%f220, %f218;
	mul.f32 	%f221, %f220, %f219;
	mul.f32 	%f222, %f205, %f221;
	add.s64 	%rd30, %rd1, %rd27;
	ld.global.f32 	%f223, [%rd30];
	fma.rn.f32 	%f233, %f223, %f222, %f233;
	add.f32 	%f234, %f234, %f222;
$L__BB1_11:
	div.rn.f32 	%f224, %f233, %f234;
	mul.wide.u32 	%rd31, %r34, 4;
	add.s64 	%rd32, %rd2, %rd31;
	ld.global.f32 	%f225, [%rd32];
	add.s64 	%rd33, %rd1, %rd31;
	ld.global.f32 	%f226, [%rd33];
	sub.f32 	%f227, %f226, %f224;
	mul.f32 	%f228, %f225, %f227;
	fma.rn.f32 	%f243, %f227, %f228, %f243;
	add.s32 	%r34, %r34, 1;
	setp.ne.s32 	%p15, %r34, %r13;
	@%p15 bra 	$L__BB1_3;
$L__BB1_12:
	ld.param.u64 	%rd37, [_Z9pdm_gaussPfS_S_S_S_iiff_param_4];
	div.rn.f32 	%f229, %f25, %f243;
	cvta.to.global.u64 	%rd34, %rd37;
	mul.wide.s32 	%rd35, %r1, 4;
	add.s64 	%rd36, %rd34, %rd35;
	st.global.f32 	[%rd36], %f229;
$L__BB1_13:
	ret;

}
	// .globl	_Z18pdm_binned_linterpPfS_S_S_S_iiff
.visible .entry _Z18pdm_binned_linterpPfS_S_S_S_iiff(
	.param .u64 .ptr .align 1 _Z18pdm_binned_linterpPfS_S_S_S_iiff_param_0,
	.param .u64 .ptr .align 1 _Z18pdm_binned_linterpPfS_S_S_S_iiff_param_1,
	.param .u64 .ptr .align 1 _Z18pdm_binned_linterpPfS_S_S_S_iiff_param_2,
	.param .u64 .ptr .align 1 _Z18pdm_binned_linterpPfS_S_S_S_iiff_param_3,
	.param .u64 .ptr .align 1 _Z18pdm_binned_linterpPfS_S_S_S_iiff_param_4,
	.param .u32 _Z18pdm_binned_linterpPfS_S_S_S_iiff_param_5,
	.param .u32 _Z18pdm_binned_linterpPfS_S_S_S_iiff_param_6,
	.param .f32 _Z18pdm_binned_linterpPfS_S_S_S_iiff_param_7,
	.param .f32 _Z18pdm_binned_linterpPfS_S_S_S_iiff_param_8
)
{
	.local .align 8 .b8 	__local_depot2[360];
	.reg .b64 	%SP;
	.reg .b64 	%SPL;
	.reg .pred 	%p<67>;
	.reg .b32 	%r<199>;
	.reg .b32 	%f<424>;
	.reg .b64 	%rd<145>;

	mov.u64 	%SPL, __local_depot2;
	ld.param.u64 	%rd29, [_Z18pdm_binned_linterpPfS_S_S_S_iiff_param_0];
	ld.param.u64 	%rd30, [_Z18pdm_binned_linterpPfS_S_S_S_iiff_param_1];
	ld.param.u64 	%rd31, [_Z18pdm_binned_linterpPfS_S_S_S_iiff_param_2];
	ld.param.u32 	%r25, [_Z18pdm_binned_linterpPfS_S_S_S_iiff_param_5];
	ld.param.u32 	%r26, [_Z18pdm_binned_linterpPfS_S_S_S_iiff_param_6];
	cvta.to.global.u64 	%rd1, %rd30;
	cvta.to.global.u64 	%rd2, %rd31;
	cvta.to.global.u64 	%rd3, %rd29;
	add.u64 	%rd4, %SPL, 0;
	add.u64 	%rd5, %SPL, 120;
	add.u64 	%rd6, %SPL, 240;
	mov.u32 	%r27, %ctaid.x;
	mov.u32 	%r28, %ntid.x;
	mov.u32 	%r29, %tid.x;
	mad.lo.s32 	%r1, %r27, %r28, %r29;
	setp.ge.s32 	%p1, %r1, %r26;
	@%p1 bra 	$L__BB2_92;
	ld.param.u64 	%rd136, [_Z18pdm_binned_linterpPfS_S_S_S_iiff_param_3];
	cvta.to.global.u64 	%rd35, %rd136;
	mul.wide.s32 	%rd36, %r1, 4;
	add.s64 	%rd37, %rd35, %rd36;
	ld.global.f32 	%f1, [%rd37];
	mov.f32 	%f45, 0f00000000;
	st.local.v2.f32 	[%rd6], {%f45, %f45};
	st.local.v2.f32 	[%rd4], {%f45, %f45};
	st.local.v2.f32 	[%rd5], {%f45, %f45};
	st.local.v2.f32 	[%rd6+8], {%f45, %f45};
	st.local.v2.f32 	[%rd4+8], {%f45, %f45};
	st.local.v2.f32 	[%rd5+8], {%f45, %f45};
	st.local.v2.f32 	[%rd6+16], {%f45, %f45};
	st.local.v2.f32 	[%rd4+16], {%f45, %f45};
	st.local.v2.f32 	[%rd5+16], {%f45, %f45};
	st.local.v2.f32 	[%rd6+24], {%f45, %f45};
	st.local.v2.f32 	[%rd4+24], {%f45, %f45};
	st.local.v2.f32 	[%rd5+24], {%f45, %f45};
	st.local.v2.f32 	[%rd6+32], {%f45, %f45};
	st.local.v2.f32 	[%rd4+32], {%f45, %f45};
	st.local.v2.f32 	[%rd5+32], {%f45, %f45};
	st.local.v2.f32 	[%rd6+40], {%f45, %f45};
	st.local.v2.f32 	[%rd4+40], {%f45, %f45};
	st.local.v2.f32 	[%rd5+40], {%f45, %f45};
	st.local.v2.f32 	[%rd6+48], {%f45, %f45};
	st.local.v2.f32 	[%rd4+48], {%f45, %f45};
	st.local.v2.f32 	[%rd5+48], {%f45, %f45};
	st.local.v2.f32 	[%rd6+56], {%f45, %f45};
	st.local.v2.f32 	[%rd4+56], {%f45, %f45};
	st.local.v2.f32 	[%rd5+56], {%f45, %f45};
	st.local.v2.f32 	[%rd6+64], {%f45, %f45};
	st.local.v2.f32 	[%rd4+64], {%f45, %f45};
	st.local.v2.f32 	[%rd5+64], {%f45, %f45};
	st.local.v2.f32 	[%rd6+72], {%f45, %f45};
	st.local.v2.f32 	[%rd4+72], {%f45, %f45};
	st.local.v2.f32 	[%rd5+72], {%f45, %f45};
	st.local.v2.f32 	[%rd6+80], {%f45, %f45};
	st.local.v2.f32 	[%rd4+80], {%f45, %f45};
	st.local.v2.f32 	[%rd5+80], {%f45, %f45};
	st.local.v2.f32 	[%rd6+88], {%f45, %f45};
	st.local.v2.f32 	[%rd4+88], {%f45, %f45};
	st.local.v2.f32 	[%rd5+88], {%f45, %f45};
	st.local.v2.f32 	[%rd6+96], {%f45, %f45};
	st.local.v2.f32 	[%rd4+96], {%f45, %f45};
	st.local.v2.f32 	[%rd5+96], {%f45, %f45};
	st.local.v2.f32 	[%rd6+104], {%f45, %f45};
	st.local.v2.f32 	[%rd4+104], {%f45, %f45};
	st.local.v2.f32 	[%rd5+104], {%f45, %f45};
	st.local.v2.f32 	[%rd6+112], {%f45, %f45};
	st.local.v2.f32 	[%rd4+112], {%f45, %f45};
	st.local.v2.f32 	[%rd5+112], {%f45, %f45};
	setp.lt.s32 	%p2, %r25, 1;
	@%p2 bra 	$L__BB2_13;
	and.b32  	%r2, %r25, 7;
	setp.lt.u32 	%p3, %r25, 8;
	mov.b32 	%r194, 0;
	@%p3 bra 	$L__BB2_5;
	and.b32  	%r194, %r25, 2147483640;
	neg.s32 	%r197, %r194;
	add.s64 	%rd140, %rd3, 16;
	add.s64 	%rd139, %rd2, 16;
	add.s64 	%rd138, %rd1, 16;
$L__BB2_4:
	.pragma "nounroll";
	ld.global.f32 	%f46, [%rd140+-16];
	mul.f32 	%f47, %f1, %f46;
	cvt.rmi.f32.f32 	%f48, %f47;
	sub.f32 	%f49, %f47, %f48;
	mul.f32 	%f50, %f49, 0f41F00000;
	cvt.rzi.s32.f32 	%r31, %f50;
	mul.hi.s32 	%r32, %r31, -2004318071;
	add.s32 	%r33, %r32, %r31;
	shr.u32 	%r34, %r33, 31;
	shr.s32 	%r35, %r33, 4;
	add.s32 	%r36, %r35, %r34;
	mul.lo.s32 	%r37, %r36, 30;
	sub.s32 	%r38, %r31, %r37;
	ld.global.f32 	%f51, [%rd139+-16];
	mul.wide.s32 	%rd38, %r38, 4;
	add.s64 	%rd39, %rd6, %rd38;
	ld.local.f32 	%f52, [%rd39];
	add.f32 	%f53, %f51, %f52;
	st.local.f32 	[%rd39], %f53;
	ld.global.f32 	%f54, [%rd138+-16];
	add.s64 	%rd40, %rd4, %rd38;
	ld.local.f32 	%f55, [%rd40];
	fma.rn.f32 	%f56, %f51, %f54, %f55;
	st.local.f32 	[%rd40], %f56;
	ld.global.f32 	%f57, [%rd140+-12];
	mul.f32 	%f58, %f1, %f57;
	cvt.rmi.f32.f32 	%f59, %f58;
	sub.f32 	%f60, %f58, %f59;
	mul.f32 	%f61, %f60, 0f41F00000;
	cvt.rzi.s32.f32 	%r39, %f61;
	mul.hi.s32 	%r40, %r39, -2004318071;
	add.s32 	%r41, %r40, %r39;
	shr.u32 	%r42, %r41, 31;
	shr.s32 	%r43, %r41, 4;
	add.s32 	%r44, %r43, %r42;
	mul.lo.s32 	%r45, %r44, 30;
	sub.s32 	%r46, %r39, %r45;
	ld.global.f32 	%f62, [%rd139+-12];
	mul.wide.s32 	%rd41, %r46, 4;
	add.s64 	%rd42, %rd6, %rd41;
	ld.local.f32 	%f63, [%rd42];
	add.f32 	%f64, %f62, %f63;
	st.local.f32 	[%rd42], %f64;
	ld.global.f32 	%f65, [%rd138+-12];
	add.s64 	%rd43, %rd4, %rd41;
	ld.local.f32 	%f66, [%rd43];
	fma.rn.f32 	%f67, %f62, %f65, %f66;
	st.local.f32 	[%rd43], %f67;
	ld.global.f32 	%f68, [%rd140+-8];
	mul.f32 	%f69, %f1, %f68;
	cvt.rmi.f32.f32 	%f70, %f69;
	sub.f32 	%f71, %f69, %f70;
	mul.f32 	%f72, %f71, 0f41F00000;
	cvt.rzi.s32.f32 	%r47, %f72;
	mul.hi.s32 	%r48, %r47, -2004318071;
	add.s32 	%r49, %r48, %r47;
	shr.u32 	%r50, %r49, 31;
	shr.s32 	%r51, %r49, 4;
	add.s32 	%r52, %r51, %r50;
	mul.lo.s32 	%r53, %r52, 30;
	sub.s32 	%r54, %r47, %r53;
	ld.global.f32 	%f73, [%rd139+-8];
	mul.wide.s32 	%rd44, %r54, 4;
	add.s64 	%rd45, %rd6, %rd44;
	ld.local.f32 	%f74, [%rd45];
	add.f32 	%f75, %f73, %f74;
	st.local.f32 	[%rd45], %f75;
	ld.global.f32 	%f76, [%rd138+-8];
	add.s64 	%rd46, %rd4, %rd44;
	ld.local.f32 	%f77, [%rd46];
	fma.rn.f32 	%f78, %f73, %f76, %f77;
	st.local.f32 	[%rd46], %f78;
	ld.global.f32 	%f79, [%rd140+-4];
	mul.f32 	%f80, %f1, %f79;
	cvt.rmi.f32.f32 	%f81, %f80;
	sub.f32 	%f82, %f80, %f81;
	mul.f32 	%f83, %f82, 0f41F00000;
	cvt.rzi.s32.f32 	%r55, %f83;
	mul.hi.s32 	%r56, %r55, -2004318071;
	add.s32 	%r57, %r56, %r55;
	shr.u32 	%r58, %r57, 31;
	shr.s32 	%r59, %r57, 4;
	add.s32 	%r60, %r59, %r58;
	mul.lo.s32 	%r61, %r60, 30;
	sub.s32 	%r62, %r55, %r61;
	ld.global.f32 	%f84, [%rd139+-4];
	mul.wide.s32 	%rd47, %r62, 4;
	add.s64 	%rd48, %rd6, %rd47;
	ld.local.f32 	%f85, [%rd48];
	add.f32 	%f86, %f84, %f85;
	st.local.f32 	[%rd48], %f86;
	ld.global.f32 	%f87, [%rd138+-4];
	add.s64 	%rd49, %rd4, %rd47;
	ld.local.f32 	%f88, [%rd49];
	fma.rn.f32 	%f89, %f84, %f87, %f88;
	st.local.f32 	[%rd49], %f89;
	ld.global.f32 	%f90, [%rd140];
	mul.f32 	%f91, %f1, %f90;
	cvt.rmi.f32.f32 	%f92, %f91;
	sub.f32 	%f93, %f91, %f92;
	mul.f32 	%f94, %f93, 0f41F00000;
	cvt.rzi.s32.f32 	%r63, %f94;
	mul.hi.s32 	%r64, %r63, -2004318071;
	add.s32 	%r65, %r64, %r63;
	shr.u32 	%r66, %r65, 31;
	shr.s32 	%r67, %r65, 4;
	add.s32 	%r68, %r67, %r66;
	mul.lo.s32 	%r69, %r68, 30;
	sub.s32 	%r70, %r63, %r69;
	ld.global.f32 	%f95, [%rd139];
	mul.wide.s32 	%rd50, %r70, 4;
	add.s64 	%rd51, %rd6, %rd50;
	ld.local.f32 	%f96, [%rd51];
	add.f32 	%f97, %f95, %f96;
	st.local.f32 	[%rd51], %f97;
	ld.global.f32 	%f98, [%rd138];
	add.s64 	%rd52, %rd4, %rd50;
	ld.local.f32 	%f99, [%rd52];
	fma.rn.f32 	%f100, %f95, %f98, %f99;
	st.local.f32 	[%rd52], %f100;
	ld.global.f32 	%f101, [%rd140+4];
	mul.f32 	%f102, %f1, %f101;
	cvt.rmi.f32.f32 	%f103, %f102;
	sub.f32 	%f104, %f102, %f103;
	mul.f32 	%f105, %f104, 0f41F00000;
	cvt.rzi.s32.f32 	%r71, %f105;
	mul.hi.s32 	%r72, %r71, -2004318071;
	add.s32 	%r73, %r72, %r71;
	shr.u32 	%r74, %r73, 31;
	shr.s32 	%r75, %r73, 4;
	add.s32 	%r76, %r75, %r74;
	mul.lo.s32 	%r77, %r76, 30;
	sub.s32 	%r78, %r71, %r77;
	ld.global.f32 	%f106, [%rd139+4];
	mul.wide.s32 	%rd53, %r78, 4;
	add.s64 	%rd54, %rd6, %rd53;
	ld.local.f32 	%f107, [%rd54];
	add.f32 	%f108, %f106, %f107;
	st.local.f32 	[%rd54], %f108;
	ld.global.f32 	%f109, [%rd138+4];
	add.s64 	%rd55, %rd4, %rd53;
	ld.local.f32 	%f110, [%rd55];
	fma.rn.f32 	%f111, %f106, %f109, %f110;
	st.local.f32 	[%rd55], %f111;
	ld.global.f32 	%f112, [%rd140+8];
	mul.f32 	%f113, %f1, %f112;
	cvt.rmi.f32.f32 	%f114, %f113;
	sub.f32 	%f115, %f113, %f114;
	mul.f32 	%f116, %f115, 0f41F00000;
	cvt.rzi.s32.f32 	%r79, %f116;
	mul.hi.s32 	%r80, %r79, -2004318071;
	add.s32 	%r81, %r80, %r79;
	shr.u32 	%r82, %r81, 31;
	shr.s32 	%r83, %r81, 4;
	add.s32 	%r84, %r83, %r82;
	mul.lo.s32 	%r85, %r84, 30;
	sub.s32 	%r86, %r79, %r85;
	ld.global.f32 	%f117, [%rd139+8];
	mul.wide.s32 	%rd56, %r86, 4;
	add.s64 	%rd57, %rd6, %rd56;
	ld.local.f32 	%f118, [%rd57];
	add.f32 	%f119, %f117, %f118;
	st.local.f32 	[%rd57], %f119;
	ld.global.f32 	%f120, [%rd138+8];
	add.s64 	%rd58, %rd4, %rd56;
	ld.local.f32 	%f121, [%rd58];
	fma.rn.f32 	%f122, %f117, %f120, %f121;
	st.local.f32 	[%rd58], %f122;
	ld.global.f32 	%f123, [%rd140+12];
	mul.f32 	%f124, %f1, %f123;
	cvt.rmi.f32.f32 	%f125, %f124;
	sub.f32 	%f126, %f124, %f125;
	mul.f32 	%f127, %f126, 0f41F00000;
	cvt.rzi.s32.f32 	%r87, %f127;
	mul.hi.s32 	%r88, %r87, -2004318071;
	add.s32 	%r89, %r88, %r87;
	shr.u32 	%r90, %r89, 31;
	shr.s32 	%r91, %r89, 4;
	add.s32 	%r92, %r91, %r90;
	mul.lo.s32 	%r93, %r92, 30;
	sub.s32 	%r94, %r87, %r93;
	ld.global.f32 	%f128, [%rd139+12];
	mul.wide.s32 	%rd59, %r94, 4;
	add.s64 	%rd60, %rd6, %rd59;
	ld.local.f32 	%f129, [%rd60];
	add.f32 	%f130, %f128, %f129;
	st.local.f32 	[%rd60], %f130;
	ld.global.f32 	%f131, [%rd138+12];
	add.s64 	%rd61, %rd4, %rd59;
	ld.local.f32 	%f132, [%rd61];
	fma.rn.f32 	%f133, %f128, %f131, %f132;
	st.local.f32 	[%rd61], %f133;
	add.s32 	%r197, %r197, 8;
	add.s64 	%rd140, %rd140, 32;
	add.s64 	%rd139, %rd139, 32;
	add.s64 	%rd138, %rd138, 32;
	setp.eq.s32 	%p4, %r197, 0;
	@%p4 bra 	$L__BB2_5;
	bra.uni 	$L__BB2_4;
$L__BB2_5:
	setp.eq.s32 	%p5, %r2, 0;
	@%p5 bra 	$L__BB2_13;
	and.b32  	%r6, %r25, 3;
	setp.lt.u32 	%p6, %r2, 4;
	@%p6 bra 	$L__BB2_8;
	mul.wide.u32 	%rd62, %r194, 4;
	add.s64 	%rd63, %rd3, %rd62;
	ld.global.f32 	%f134, [%rd63];
	mul.f32 	%f135, %f1, %f134;
	cvt.rmi.f32.f32 	%f136, %f135;
	sub.f32 	%f137, %f135, %f136;
	mul.f32 	%f138, %f137, 0f41F00000;
	cvt.rzi.s32.f32 	%r95, %f138;
	mul.hi.s32 	%r96, %r95, -2004318071;
	add.s32 	%r97, %r96, %r95;
	shr.u32 	%r98, %r97, 31;
	shr.s32 	%r99, %r97, 4;
	add.s32 	%r100, %r99, %r98;
	mul.lo.s32 	%r101, %r100, 30;
	sub.s32 	%r102, %r95, %r101;
	add.s64 	%rd64, %rd2, %rd62;
	ld.global.f32 	%f139, [%rd64];
	mul.wide.s32 	%rd65, %r102, 4;
	add.s64 	%rd66, %rd6, %rd65;
	ld.local.f32 	%f140, [%rd66];
	add.f32 	%f141, %f139, %f140;
	st.local.f32 	[%rd66], %f141;
	add.s64 	%rd67, %rd1, %rd62;
	ld.global.f32 	%f142, [%rd67];
	add.s64 	%rd68, %rd4, %rd65;
	ld.local.f32 	%f143, [%rd68];
	fma.rn.f32 	%f144, %f139, %f142, %f143;
	st.local.f32 	[%rd68], %f144;
	ld.global.f32 	%f145, [%rd63+4];
	mul.f32 	%f146, %f1, %f145;
	cvt.rmi.f32.f32 	%f147, %f146;
	sub.f32 	%f148, %f146, %f147;
	mul.f32 	%f149, %f148, 0f41F00000;
	cvt.rzi.s32.f32 	%r103, %f149;
	mul.hi.s32 	%r104, %r103, -2004318071;
	add.s32 	%r105, %r104, %r103;
	shr.u32 	%r106, %r105, 31;
	shr.s32 	%r107, %r105, 4;
	add.s32 	%r108, %r107, %r106;
	mul.lo.s32 	%r109, %r108, 30;
	sub.s32 	%r110, %r103, %r109;
	ld.global.f32 	%f150, [%rd64+4];
	mul.wide.s32 	%rd69, %r110, 4;
	add.s64 	%rd70, %rd6, %rd69;
	ld.local.f32 	%f151, [%rd70];
	add.f32 	%f152, %f150, %f151;
	st.local.f32 	[%rd70], %f152;
	ld.global.f32 	%f153, [%rd67+4];
	add.s64 	%rd71, %rd4, %rd69;
	ld.local.f32 	%f154, [%rd71];
	fma.rn.f32 	%f155, %f150, %f153, %f154;
	st.local.f32 	[%rd71], %f155;
	ld.global.f32 	%f156, [%rd63+8];
	mul.f32 	%f157, %f1, %f156;
	cvt.rmi.f32.f32 	%f158, %f157;
	sub.f32 	%f159, %f157, %f158;
	mul.f32 	%f160, %f159, 0f41F00000;
	cvt.rzi.s32.f32 	%r111, %f160;
	mul.hi.s32 	%r112, %r111, -2004318071;
	add.s32 	%r113, %r112, %r111;
	shr.u32 	%r114, %r113, 31;
	shr.s32 	%r115, %r113, 4;
	add.s32 	%r116, %r115, %r114;
	mul.lo.s32 	%r117, %r116, 30;
	sub.s32 	%r118, %r111, %r117;
	ld.global.f32 	%f161, [%rd64+8];
	mul.wide.s32 	%rd72, %r118, 4;
	add.s64 	%rd73, %rd6, %rd72;
	ld.local.f32 	%f162, [%rd73];
	add.f32 	%f163, %f161, %f162;
	st.local.f32 	[%rd73], %f163;
	ld.global.f32 	%f164, [%rd67+8];
	add.s64 	%rd74, %rd4, %rd72;
	ld.local.f32 	%f165, [%rd74];
	fma.rn.f32 	%f166, %f161, %f164, %f165;
	st.local.f32 	[%rd74], %f166;
	ld.global.f32 	%f167, [%rd63+12];
	mul.f32 	%f168, %f1, %f167;
	cvt.rmi.f32.f32 	%f169, %f168;
	sub.f32 	%f170, %f168, %f169;
	mul.f32 	%f171, %f170, 0f41F00000;
	cvt.rzi.s32.f32 	%r119, %f171;
	mul.hi.s32 	%r120, %r119, -2004318071;
	add.s32 	%r121, %r120, %r119;
	shr.u32 	%r122, %r121, 31;
	shr.s32 	%r123, %r121, 4;
	add.s32 	%r124, %r123, %r122;
	mul.lo.s32 	%r125, %r124, 30;
	sub.s32 	%r126, %r119, %r125;
	ld.global.f32 	%f172, [%rd64+12];
	mul.wide.s32 	%rd75, %r126, 4;
	add.s64 	%rd76, %rd6, %rd75;
	ld.local.f32 	%f173, [%rd76];
	add.f32 	%f174, %f172, %f173;
	st.local.f32 	[%rd76], %f174;
	ld.global.f32 	%f175, [%rd67+12];
	add.s64 	%rd77, %rd4, %rd75;
	ld.local.f32 	%f176, [%rd77];
	fma.rn.f32 	%f177, %f172, %f175, %f176;
	st.local.f32 	[%rd77], %f177;
	add.s32 	%r194, %r194, 4;
$L__BB2_8:
	setp.eq.s32 	%p7, %r6, 0;
	@%p7 bra 	$L__BB2_13;
	setp.eq.s32 	%p8, %r6, 1;
	@%p8 bra 	$L__BB2_11;
	mul.wide.u32 	%rd78, %r194, 4;
	add.s64 	%rd79, %rd3, %rd78;
	ld.global.f32 	%f178, [%rd79];
	mul.f32 	%f179, %f1, %f178;
	cvt.rmi.f32.f32 	%f180, %f179;
	sub.f32 	%f181, %f179, %f180;
	mul.f32 	%f182, %f181, 0f41F00000;
	cvt.rzi.s32.f32 	%r127, %f182;
	mul.hi.s32 	%r128, %r127, -2004318071;
	add.s32 	%r129, %r128, %r127;
	shr.u32 	%r130, %r129, 31;
	shr.s32 	%r131, %r129, 4;
	add.s32 	%r132, %r131, %r130;
	mul.lo.s32 	%r133, %r132, 30;
	sub.s32 	%r134, %r127, %r133;
	add.s64 	%rd80, %rd2, %rd78;
	ld.global.f32 	%f183, [%rd80];
	mul.wide.s32 	%rd81, %r134, 4;
	add.s64 	%rd82, %rd6, %rd81;
	ld.local.f32 	%f184, [%rd82];
	add.f32 	%f185, %f183, %f184;
	st.local.f32 	[%rd82], %f185;
	add.s64 	%rd83, %rd1, %rd78;
	ld.global.f32 	%f186, [%rd83];
	add.s64 	%rd84, %rd4, %rd81;
	ld.local.f32 	%f187, [%rd84];
	fma.rn.f32 	%f188, %f183, %f186, %f187;
	st.local.f32 	[%rd84], %f188;
	ld.global.f32 	%f189, [%rd79+4];
	mul.f32 	%f190, %f1, %f189;
	cvt.rmi.f32.f32 	%f191, %f190;
	sub.f32 	%f192, %f190, %f191;
	mul.f32 	%f193, %f192, 0f41F00000;
	cvt.rzi.s32.f32 	%r135, %f193;
	mul.hi.s32 	%r136, %r135, -2004318071;
	add.s32 	%r137, %r136, %r135;
	shr.u32 	%r138, %r137, 31;
	shr.s32 	%r139, %r137, 4;
	add.s32 	%r140, %r139, %r138;
	mul.lo.s32 	%r141, %r140, 30;
	sub.s32 	%r142, %r135, %r141;
	ld.global.f32 	%f194, [%rd80+4];
	mul.wide.s32 	%rd85, %r142, 4;
	add.s64 	%rd86, %rd6, %rd85;
	ld.local.f32 	%f195, [%rd86];
	add.f32 	%f196, %f194, %f195;
	st.local.f32 	[%rd86], %f196;
	ld.global.f32 	%f197, [%rd83+4];
	add.s64 	%rd87, %rd4, %rd85;
	ld.local.f32 	%f198, [%rd87];
	fma.rn.f32 	%f199, %f194, %f197, %f198;
	st.local.f32 	[%rd87], %f199;
	add.s32 	%r194, %r194, 2;
$L__BB2_11:
	and.b32  	%r143, %r25, 1;
	setp.eq.b32 	%p9, %r143, 1;
	not.pred 	%p10, %p9;
	@%p10 bra 	$L__BB2_13;
	mul.wide.u32 	%rd88, %r194, 4;
	add.s64 	%rd89, %rd3, %rd88;
	ld.global.f32 	%f200, [%rd89];
	mul.f32 	%f201, %f1, %f200;
	cvt.rmi.f32.f32 	%f202, %f201;
	sub.f32 	%f203, %f201, %f202;
	mul.f32 	%f204, %f203, 0f41F00000;
	cvt.rzi.s32.f32 	%r144, %f204;
	mul.hi.s32 	%r145, %r144, -2004318071;
	add.s32 	%r146, %r145, %r144;
	shr.u32 	%r147, %r146, 31;
	shr.s32 	%r148, %r146, 4;
	add.s32 	%r149, %r148, %r147;
	mul.lo.s32 	%r150, %r149, 30;
	sub.s32 	%r151, %r144, %r150;
	add.s64 	%rd90, %rd2, %rd88;
	ld.global.f32 	%f205, [%rd90];
	mul.wide.s32 	%rd91, %r151, 4;
	add.s64 	%rd92, %rd6, %rd91;
	ld.local.f32 	%f206, [%rd92];
	add.f32 	%f207, %f205, %f206;
	st.local.f32 	[%rd92], %f207;
	add.s64 	%rd93, %rd1, %rd88;
	ld.global.f32 	%f208, [%rd93];
	add.s64 	%rd94, %rd4, %rd91;
	ld.local.f32 	%f209, [%rd94];
	fma.rn.f32 	%f210, %f205, %f208, %f209;
	st.local.f32 	[%rd94], %f210;
$L__BB2_13:
	ld.local.f32 	%f2, [%rd6];
	setp.eq.f32 	%p11, %f2, 0f00000000;
	@%p11 bra 	$L__BB2_15;
	ld.local.f32 	%f211, [%rd4];
	div.rn.f32 	%f212, %f211, %f2;
	st.local.f32 	[%rd4], %f212;
$L__BB2_15:
	ld.local.f32 	%f3, [%rd6+4];
	setp.eq.f32 	%p12, %f3, 0f00000000;
	@%p12 bra 	$L__BB2_17;
	ld.local.f32 	%f213, [%rd4+4];
	div.rn.f32 	%f214, %f213, %f3;
	st.local.f32 	[%rd4+4], %f214;
$L__BB2_17:
	ld.local.f32 	%f4, [%rd6+8];
	setp.eq.f32 	%p13, %f4, 0f00000000;
	@%p13 bra 	$L__BB2_19;
	ld.local.f32 	%f215, [%rd4+8];
	div.rn.f32 	%f216, %f215, %f4;
	st.local.f32 	[%rd4+8], %f216;
$L__BB2_19:
	ld.local.f32 	%f5, [%rd6+12];
	setp.eq.f32 	%p14, %f5, 0f00000000;
	@%p14 bra 	$L__BB2_21;
	ld.local.f32 	%f217, [%rd4+12];
	div.rn.f32 	%f218, %f217, %f5;
	st.local.f32 	[%rd4+12], %f218;
$L__BB2_21:
	ld.local.f32 	%f6, [%rd6+16];
	setp.eq.f32 	%p15, %f6, 0f00000000;
	@%p15 bra 	$L__BB2_23;
	ld.local.f32 	%f219, [%rd4+16];
	div.rn.f32 	%f220, %f219, %f6;
	st.local.f32 	[%rd4+16], %f220;
$L__BB2_23:
	ld.local.f32 	%f7, [%rd6+20];
	setp.eq.f32 	%p16, %f7, 0f00000000;
	@%p16 bra 	$L__BB2_25;
	ld.local.f32 	%f221, [%rd4+20];
	div.rn.f32 	%f222, %f221, %f7;
	st.local.f32 	[%rd4+20], %f222;
$L__BB2_25:
	ld.local.f32 	%f8, [%rd6+24];
	setp.eq.f32 	%p17, %f8, 0f00000000;
	@%p17 bra 	$L__BB2_27;
	ld.local.f32 	%f223, [%rd4+24];
	div.rn.f32 	%f224, %f223, %f8;
	st.local.f32 	[%rd4+24], %f224;
$L__BB2_27:
	ld.local.f32 	%f9, [%rd6+28];
	setp.eq.f32 	%p18, %f9, 0f00000000;
	@%p18 bra 	$L__BB2_29;
	ld.local.f32 	%f225, [%rd4+28];
	div.rn.f32 	%f226, %f225, %f9;
	st.local.f32 	[%rd4+28], %f226;
$L__BB2_29:
	ld.local.f32 	%f10, [%rd6+32];
	setp.eq.f32 	%p19, %f10, 0f00000000;
	@%p19 bra 	$L__BB2_31;
	ld.local.f32 	%f227, [%rd4+32];
	div.rn.f32 	%f228, %f227, %f10;
	st.local.f32 	[%rd4+32], %f228;
$L__BB2_31:
	ld.local.f32 	%f11, [%rd6+36];
	setp.eq.f32 	%p20, %f11, 0f00000000;
	@%p20 bra 	$L__BB2_33;
	ld.local.f32 	%f229, [%rd4+36];
	div.rn.f32 	%f230, %f229, %f11;
	st.local.f32 	[%rd4+36], %f230;
$L__BB2_33:
	ld.local.f32 	%f12, [%rd6+40];
	setp.eq.f32 	%p21, %f12, 0f00000000;
	@%p21 bra 	$L__BB2_35;
	ld.local.f32 	%f231, [%rd4+40];
	div.rn.f32 	%f232, %f231, %f12;
	st.local.f32 	[%rd4+40], %f232;
$L__BB2_35:
	ld.local.f32 	%f13, [%rd6+44];
	setp.eq.f32 	%p22, %f13, 0f00000000;
	@%p22 bra 	$L__BB2_37;
	ld.local.f32 	%f233, [%rd4+44];
	div.rn.f32 	%f234, %f233, %f13;
	st.local.f32 	[%rd4+44], %f234;
$L__BB2_37:
	ld.local.f32 	%f14, [%rd6+48];
	setp.eq.f32 	%p23, %f14, 0f00000000;
	@%p23 bra 	$L__BB2_39;
	ld.local.f32 	%f235, [%rd4+48];
	div.rn.f32 	%f236, %f235, %f14;
	st.local.f32 	[%rd4+48], %f236;
$L__BB2_39:
	ld.local.f32 	%f15, [%rd6+52];
	setp.eq.f32 	%p24, %f15, 0f00000000;
	@%p24 bra 	$L__BB2_41;
	ld.local.f32 	%f237, [%rd4+52];
	div.rn.f32 	%f238, %f237, %f15;
	st.local.f32 	[%rd4+52], %f238;
$L__BB2_41:
	ld.local.f32 	%f16, [%rd6+56];
	setp.eq.f32 	%p25, %f16, 0f00000000;
	@%p25 bra 	$L__BB2_43;
	ld.local.f32 	%f239, [%rd4+56];
	div.rn.f32 	%f240, %f239, %f16;
	st.local.f32 	[%rd4+56], %f240;
$L__BB2_43:
	ld.local.f32 	%f17, [%rd6+60];
	setp.eq.f32 	%p26, %f17, 0f00000000;
	@%p26 bra 	$L__BB2_45;
	ld.local.f32 	%f241, [%rd4+60];
	div.rn.f32 	%f242, %f241, %f17;
	st.local.f32 	[%rd4+60], %f242;
$L__BB2_45:
	ld.local.f32 	%f18, [%rd6+64];
	setp.eq.f32 	%p27, %f18, 0f00000000;
	@%p27 bra 	$L__BB2_47;
	ld.local.f32 	%f243, [%rd4+64];
	div.rn.f32 	%f244, %f243, %f18;
	st.local.f32 	[%rd4+64], %f244;
$L__BB2_47:
	ld.local.f32 	%f19, [%rd6+68];
	setp.eq.f32 	%p28, %f19, 0f00000000;
	@%p28 bra 	$L__BB2_49;
	ld.local.f32 	%f245, [%rd4+68];
	div.rn.f32 	%f246, %f245, %f19;
	st.local.f32 	[%rd4+68], %f246;
$L__BB2_49:
	ld.local.f32 	%f20, [%rd6+72];
	setp.eq.f32 	%p29, %f20, 0f00000000;
	@%p29 bra 	$L__BB2_51;
	ld.local.f32 	%f247, [%rd4+72];
	div.rn.f32 	%f248, %f247, %f20;
	st.local.f32 	[%rd4+72], %f248;
$L__BB2_51:
	ld.local.f32 	%f21, [%rd6+76];
	setp.eq.f32 	%p30, %f21, 0f00000000;
	@%p30 bra 	$L__BB2_53;
	ld.local.f32 	%f249, [%rd4+76];
	div.rn.f32 	%f250, %f249, %f21;
	st.local.f32 	[%rd4+76], %f250;
$L__BB2_53:
	ld.local.f32 	%f22, [%rd6+80];
	setp.eq.f32 	%p31, %f22, 0f00000000;
	@%p31 bra 	$L__BB2_55;
	ld.local.f32 	%f251, [%rd4+80];
	div.rn.f32 	%f252, %f251, %f22;
	st.local.f32 	[%rd4+80], %f252;
$L__BB2_55:
	ld.local.f32 	%f23, [%rd6+84];
	setp.eq.f32 	%p32, %f23, 0f00000000;
	@%p32 bra 	$L__BB2_57;
	ld.local.f32 	%f253, [%rd4+84];
	div.rn.f32 	%f254, %f253, %f23;
	st.local.f32 	[%rd4+84], %f254;
$L__BB2_57:
	ld.local.f32 	%f24, [%rd6+88];
	setp.eq.f32 	%p33, %f24, 0f00000000;
	@%p33 bra 	$L__BB2_59;
	ld.local.f32 	%f255, [%rd4+88];
	div.rn.f32 	%f256, %f255, %f24;
	st.local.f32 	[%rd4+88], %f256;
$L__BB2_59:
	ld.local.f32 	%f25, [%rd6+92];
	setp.eq.f32 	%p34, %f25, 0f00000000;
	@%p34 bra 	$L__BB2_61;
	ld.local.f32 	%f257, [%rd4+92];
	div.rn.f32 	%f258, %f257, %f25;
	st.local.f32 	[%rd4+92], %f258;
$L__BB2_61:
	ld.local.f32 	%f26, [%rd6+96];
	setp.eq.f32 	%p35, %f26, 0f00000000;
	@%p35 bra 	$L__BB2_63;
	ld.local.f32 	%f259, [%rd4+96];
	div.rn.f32 	%f260, %f259, %f26;
	st.local.f32 	[%rd4+96], %f260;
$L__BB2_63:
	ld.local.f32 	%f27, [%rd6+100];
	setp.eq.f32 	%p36, %f27, 0f00000000;
	@%p36 bra 	$L__BB2_65;
	ld.local.f32 	%f261, [%rd4+100];
	div.rn.f32 	%f262, %f261, %f27;
	st.local.f32 	[%rd4+100], %f262;
$L__BB2_65:
	ld.local.f32 	%f28, [%rd6+104];
	setp.eq.f32 	%p37, %f28, 0f00000000;
	@%p37 bra 	$L__BB2_67;
	ld.local.f32 	%f263, [%rd4+104];
	div.rn.f32 	%f264, %f263, %f28;
	st.local.f32 	[%rd4+104], %f264;
$L__BB2_67:
	ld.local.f32 	%f29, [%rd6+108];
	setp.eq.f32 	%p38, %f29, 0f00000000;
	@%p38 bra 	$L__BB2_69;
	ld.local.f32 	%f265, [%rd4+108];
	div.rn.f32 	%f266, %f265, %f29;
	st.local.f32 	[%rd4+108], %f266;
$L__BB2_69:
	ld.local.f32 	%f30, [%rd6+112];
	setp.eq.f32 	%p39, %f30, 0f00000000;
	@%p39 bra 	$L__BB2_71;
	ld.local.f32 	%f267, [%rd4+112];
	div.rn.f32 	%f268, %f267, %f30;
	st.local.f32 	[%rd4+112], %f268;
$L__BB2_71:
	ld.local.f32 	%f31, [%rd6+116];
	setp.eq.f32 	%p40, %f31, 0f00000000;
	@%p40 bra 	$L__BB2_73;
	ld.local.f32 	%f269, [%rd4+116];
	div.rn.f32 	%f270, %f269, %f31;
	st.local.f32 	[%rd4+116], %f270;
$L__BB2_73:
	setp.gt.s32 	%p41, %r25, 0;
	mov.f32 	%f420, 0f00000000;
	@%p41 bra 	$L__BB2_74;
	bra.uni 	$L__BB2_91;
$L__BB2_74:
	setp.eq.s32 	%p42, %r25, 1;
	mov.f32 	%f420, 0f00000000;
	mov.b64 	%rd141, 0;
	@%p42 bra 	$L__BB2_80;
	and.b32  	%r152, %r25, 2147483646;
	neg.s32 	%r198, %r152;
	add.s64 	%rd144, %rd2, 4;
	add.s64 	%rd143, %rd1, 4;
	add.s64 	%rd142, %rd3, 4;
	mov.f32 	%f420, 0f00000000;
$L__BB2_76:
	ld.global.f32 	%f275, [%rd142+-4];
	mul.f32 	%f276, %f1, %f275;
	cvt.rmi.f32.f32 	%f277, %f276;
	sub.f32 	%f278, %f276, %f277;
	mul.f32 	%f279, %f278, 0f41F00000;
	cvt.rzi.s32.f32 	%r153, %f279;
	mul.hi.s32 	%r154, %r153, -2004318071;
	add.s32 	%r155, %r154, %r153;
	shr.u32 	%r156, %r155, 31;
	shr.s32 	%r157, %r155, 4;
	add.s32 	%r158, %r157, %r156;
	mul.lo.s32 	%r159, %r158, 30;
	sub.s32 	%r18, %r153, %r159;
	cvt.rn.f32.s32 	%f280, %r18;
	add.f32 	%f281, %f280, 0f3F000000;
	fma.rn.f32 	%f37, %f281, 0fBD088889, %f279;
	setp.lt.f32 	%p43, %f37, 0f00000000;
	selp.s32 	%r160, -1, 0, %p43;
	add.s32 	%r161, %r18, %r160;
	setp.geu.f32 	%p44, %f37, 0f00000000;
	selp.u32 	%r162, 1, 0, %p44;
	add.s32 	%r163, %r18, %r162;
	setp.lt.s32 	%p45, %r161, 0;
	add.s32 	%r164, %r161, 30;
	selp.b32 	%r19, %r164, %r161, %p45;
	setp.gt.s32 	%p46, %r163, 29;
	add.s32 	%r165, %r163, -30;
	selp.b32 	%r20, %r165, %r163, %p46;
	mul.wide.s32 	%rd96, %r19, 4;
	add.s64 	%rd97, %rd6, %rd96;
	ld.local.f32 	%f282, [%rd97];
	mul.f32 	%f283, %f282, 0f41F00000;
	setp.lt.f32 	%p47, %f283, 0f3C23D70A;
	@%p47 bra 	$L__BB2_78;
	mul.wide.s32 	%rd98, %r20, 4;
	add.s64 	%rd99, %rd6, %rd98;
	ld.local.f32 	%f284, [%rd99];
	mul.f32 	%f285, %f284, 0f41F00000;
	setp.geu.f32 	%p48, %f285, 0f3C23D70A;
	@%p48 bra 	$L__BB2_84;
$L__BB2_78:
	ld.global.f32 	%f300, [%rd144+-4];
	add.f32 	%f420, %f420, %f300;
	bra.uni 	$L__BB2_85;
$L__BB2_79:
	and.b32  	%r179, %r25, 2147483646;
	cvt.u64.u32 	%rd141, %r179;
$L__BB2_80:
	and.b32  	%r180, %r25, 1;
	setp.eq.b32 	%p58, %r180, 1;
	not.pred 	%p59, %p58;
	@%p59 bra 	$L__BB2_91;
	shl.b64 	%rd116, %rd141, 2;
	add.s64 	%rd117, %rd3, %rd116;
	ld.global.f32 	%f327, [%rd117];
	mul.f32 	%f328, %f1, %f327;
	cvt.rmi.f32.f32 	%f329, %f328;
	sub.f32 	%f330, %f328, %f329;
	mul.f32 	%f331, %f330, 0f41F00000;
	cvt.rzi.s32.f32 	%r181, %f331;
	mul.hi.s32 	%r182, %r181, -2004318071;
	add.s32 	%r183, %r182, %r181;
	shr.u32 	%r184, %r183, 31;
	shr.s32 	%r185, %r183, 4;
	add.s32 	%r186, %r185, %r184;
	mul.lo.s32 	%r187, %r186, 30;
	sub.s32 	%r14, %r181, %r187;
	cvt.rn.f32.s32 	%f332, %r14;
	add.f32 	%f333, %f332, 0f3F000000;
	fma.rn.f32 	%f34, %f333, 0fBD088889, %f331;
	setp.lt.f32 	%p60, %f34, 0f00000000;
	selp.s32 	%r188, -1, 0, %p60;
	add.s32 	%r189, %r14, %r188;
	setp.geu.f32 	%p61, %f34, 0f00000000;
	selp.u32 	%r190, 1, 0, %p61;
	add.s32 	%r191, %r14, %r190;
	setp.lt.s32 	%p62, %r189, 0;
	add.s32 	%r192, %r189, 30;
	selp.b32 	%r15, %r192, %r189, %p62;
	setp.gt.s32 	%p63, %r191, 29;
	add.s32 	%r193, %r191, -30;
	selp.b32 	%r16, %r193, %r191, %p63;
	mul.wide.s32 	%rd118, %r15, 4;
	add.s64 	%rd119, %rd6, %rd118;
	ld.local.f32 	%f334, [%rd119];
	mul.f32 	%f335, %f334, 0f41F00000;
	setp.lt.f32 	%p64, %f335, 0f3C23D70A;
	@%p64 bra 	$L__BB2_90;
	mul.wide.s32 	%rd120, %r16, 4;
	add.s64 	%rd121, %rd6, %rd120;
	ld.local.f32 	%f336, [%rd121];
	mul.f32 	%f337, %f336, 0f41F00000;
	setp.lt.f32 	%p65, %f337, 0f3C23D70A;
	@%p65 bra 	$L__BB2_90;
	setp.lt.f32 	%p66, %f34, 0f00000000;
	add.f32 	%f338, %f34, 0f3F800000;
	selp.f32 	%f339, %f338, %f34, %p66;
	mov.f32 	%f340, 0f3F800000;
	sub.f32 	%f341, %f340, %f339;
	add.s64 	%rd123, %rd4, %rd118;
	ld.local.f32 	%f342, [%rd123];
	add.s64 	%rd125, %rd4, %rd120;
	ld.local.f32 	%f343, [%rd125];
	mul.f32 	%f344, %f339, %f343;
	fma.rn.f32 	%f345, %f341, %f342, %f344;
	add.s64 	%rd127, %rd2, %rd116;
	ld.global.f32 	%f346, [%rd127];
	add.s64 	%rd128, %rd1, %rd116;
	ld.global.f32 	%f347, [%rd128];
	sub.f32 	%f348, %f347, %f345;
	mul.f32 	%f349, %f346, %f348;
	mul.wide.s32 	%rd129, %r14, 4;
	add.s64 	%rd130, %rd5, %rd129;
	ld.local.f32 	%f350, [%rd130];
	fma.rn.f32 	%f351, %f348, %f349, %f350;
	st.local.f32 	[%rd130], %f351;
	bra.uni 	$L__BB2_91;
$L__BB2_84:
	add.f32 	%f286, %f37, 0f3F800000;
	selp.f32 	%f287, %f286, %f37, %p43;
	mov.f32 	%f288, 0f3F800000;
	sub.f32 	%f289, %f288, %f287;
	add.s64 	%rd101, %rd4, %rd96;
	ld.local.f32 	%f290, [%rd101];
	mul.wide.s32 	%rd102, %r20, 4;
	add.s64 	%rd103, %rd4, %rd102;
	ld.local.f32 	%f291, [%rd103];
	mul.f32 	%f292, %f287, %f291;
	fma.rn.f32 	%f293, %f289, %f290, %f292;
	ld.global.f32 	%f294, [%rd144+-4];
	ld.global.f32 	%f295, [%rd143+-4];
	sub.f32 	%f296, %f295, %f293;
	mul.f32 	%f297, %f294, %f296;
	mul.wide.s32 	%rd104, %r18, 4;
	add.s64 	%rd105, %rd5, %rd104;
	ld.local.f32 	%f298, [%rd105];
	fma.rn.f32 	%f299, %f296, %f297, %f298;
	st.local.f32 	[%rd105], %f299;
$L__BB2_85:
	ld.global.f32 	%f301, [%rd142];
	mul.f32 	%f302, %f1, %f301;
	cvt.rmi.f32.f32 	%f303, %f302;
	sub.f32 	%f304, %f302, %f303;
	mul.f32 	%f305, %f304, 0f41F00000;
	cvt.rzi.s32.f32 	%r166, %f305;
	mul.hi.s32 	%r167, %r166, -2004318071;
	add.s32 	%r168, %r167, %r166;
	shr.u32 	%r169, %r168, 31;
	shr.s32 	%r170, %r168, 4;
	add.s32 	%r171, %r170, %r169;
	mul.lo.s32 	%r172, %r171, 30;
	sub.s32 	%r21, %r166, %r172;
	cvt.rn.f32.s32 	%f306, %r21;
	add.f32 	%f307, %f306, 0f3F000000;
	fma.rn.f32 	%f40, %f307, 0fBD088889, %f305;
	setp.lt.f32 	%p50, %f40, 0f00000000;
	selp.s32 	%r173, -1, 0, %p50;
	add.s32 	%r174, %r21, %r173;
	setp.geu.f32 	%p51, %f40, 0f00000000;
	selp.u32 	%r175, 1, 0, %p51;
	add.s32 	%r176, %r21, %r175;
	setp.lt.s32 	%p52, %r174, 0;
	add.s32 	%r177, %r174, 30;
	selp.b32 	%r22, %r177, %r174, %p52;
	setp.gt.s32 	%p53, %r176, 29;
	add.s32 	%r178, %r176, -30;
	selp.b32 	%r23, %r178, %r176, %p53;
	mul.wide.s32 	%rd106, %r22, 4;
	add.s64 	%rd107, %rd6, %rd106;
	ld.local.f32 	%f308, [%rd107];
	mul.f32 	%f309, %f308, 0f41F00000;
	setp.lt.f32 	%p54, %f309, 0f3C23D70A;
	@%p54 bra 	$L__BB2_88;
	mul.wide.s32 	%rd108, %r23, 4;
	add.s64 	%rd109, %rd6, %rd108;
	ld.local.f32 	%f310, [%rd109];
	mul.f32 	%f311, %f310, 0f41F00000;
	setp.lt.f32 	%p55, %f311, 0f3C23D70A;
	@%p55 bra 	$L__BB2_88;
	add.f32 	%f312, %f40, 0f3F800000;
	selp.f32 	%f313, %f312, %f40, %p50;
	mov.f32 	%f314, 0f3F800000;
	sub.f32 	%f315, %f314, %f313;
	add.s64 	%rd111, %rd4, %rd106;
	ld.local.f32 	%f316, [%rd111];
	mul.wide.s32 	%rd112, %r23, 4;
	add.s64 	%rd113, %rd4, %rd112;
	ld.local.f32 	%f317, [%rd113];
	mul.f32 	%f318, %f313, %f317;
	fma.rn.f32 	%f319, %f315, %f316, %f318;
	ld.global.f32 	%f320, [%rd144];
	ld.global.f32 	%f321, [%rd143];
	sub.f32 	%f322, %f321, %f319;
	mul.f32 	%f323, %f320, %f322;
	mul.wide.s32 	%rd114, %r21, 4;
	add.s64 	%rd115, %rd5, %rd114;
	ld.local.f32 	%f324, [%rd115];
	fma.rn.f32 	%f325, %f322, %f323, %f324;
	st.local.f32 	[%rd115], %f325;
	bra.uni 	$L__BB2_89;
$L__BB2_88:
	ld.global.f32 	%f326, [%rd144];
	add.f32 	%f420, %f420, %f326;
$L__BB2_89:
	add.s32 	%r198, %r198, 2;
	add.s64 	%rd144, %rd144, 8;
	add.s64 	%rd143, %rd143, 8;
	add.s64 	%rd142, %rd142, 8;
	setp.eq.s32 	%p57, %r198, 0;
	@%p57 bra 	$L__BB2_79;
	bra.uni 	$L__BB2_76;
$L__BB2_90:
	add.s64 	%rd132, %rd2, %rd116;
	ld.global.f32 	%f352, [%rd132];
	add.f32 	%f420, %f420, %f352;
$L__BB2_91:
	ld.param.f32 	%f417, [_Z18pdm_binned_linterpPfS_S_S_S_iiff_param_8];
	ld.param.u64 	%rd137, [_Z18pdm_binned_linterpPfS_S_S_S_iiff_param_4];
	ld.local.v2.f32 	{%f353, %f354}, [%rd5];
	add.f32 	%f355, %f353, 0f00000000;
	add.f32 	%f356, %f355, %f354;
	ld.local.v2.f32 	{%f357, %f358}, [%rd5+8];
	add.f32 	%f359, %f356, %f357;
	add.f32 	%f360, %f359, %f358;
	ld.local.v2.f32 	{%f361, %f362}, [%rd5+16];
	add.f32 	%f363, %f360, %f361;
	add.f32 	%f364, %f363, %f362;
	ld.local.v2.f32 	{%f365, %f366}, [%rd5+24];
	add.f32 	%f367, %f364, %f365;
	add.f32 	%f368, %f367, %f366;
	ld.local.v2.f32 	{%f369, %f370}, [%rd5+32];
	add.f32 	%f371, %f368, %f369;
	add.f32 	%f372, %f371, %f370;
	ld.local.v2.f32 	{%f373, %f374}, [%rd5+40];
	add.f32 	%f375, %f372, %f373;
	add.f32 	%f376, %f375, %f374;
	ld.local.v2.f32 	{%f377, %f378}, [%rd5+48];
	add.f32 	%f379, %f376, %f377;
	add.f32 	%f380, %f379, %f378;
	ld.local.v2.f32 	{%f381, %f382}, [%rd5+56];
	add.f32 	%f383, %f380, %f381;
	add.f32 	%f384, %f383, %f382;
	ld.local.v2.f32 	{%f385, %f386}, [%rd5+64];
	add.f32 	%f387, %f384, %f385;
	add.f32 	%f388, %f387, %f386;
	ld.local.v2.f32 	{%f389, %f390}, [%rd5+72];
	add.f32 	%f391, %f388, %f389;
	add.f32 	%f392, %f391, %f390;
	ld.local.v2.f32 	{%f393, %f394}, [%rd5+80];
	add.f32 	%f395, %f392, %f393;
	add.f32 	%f396, %f395, %f394;
	ld.local.v2.f32 	{%f397, %f398}, [%rd5+88];
	add.f32 	%f399, %f396, %f397;
	add.f32 	%f400, %f399, %f398;
	ld.local.v2.f32 	{%f401, %f402}, [%rd5+96];
	add.f32 	%f403, %f400, %f401;
	add.f32 	%f404, %f403, %f402;
	ld.local.v2.f32 	{%f405, %f406}, [%rd5+104];
	add.f32 	%f407, %f404, %f405;
	add.f32 	%f408, %f407, %f406;
	ld.local.v2.f32 	{%f409, %f410}, [%rd5+112];
	add.f32 	%f411, %f408, %f409;
	add.f32 	%f412, %f411, %f410;
	mov.f32 	%f413, 0f3F800000;
	sub.f32 	%f414, %f413, %f420;
	div.rn.f32 	%f415, %f412, %f414;
	div.rn.f32 	%f416, %f417, %f415;
	cvta.to.global.u64 	%rd133, %rd137;
	mul.wide.s32 	%rd134, %r1, 4;
	add.s64 	%rd135, %rd133, %rd134;
	st.global.f32 	[%rd135], %f416;
$L__BB2_92:
	ret;

}


// ===== COMPILED SASS (sm_100) =====

	.target	sm_100

	.elftype	@"ET_EXEC"


//--------------------- .note.nv.tkinfo           --------------------------
	.section	.note.nv.tkinfo,"",@"SHT_NOTE"
	.sectionflags	@"SHF_NOTE_NV_TKINFO"
	.tkinfo
        /*0018*/ 	.word	0x00000002
        /*0030*/ 	.string	""
        /*0030*/ 	.string	"ptxas"
        /*0030*/ 	.string	"Cuda compilation tools, release 13.0, V13.0.88"
        /*0030*/ 	.string	"Build cuda_13.0.r13.0/compiler.36424714_0"
        /*0030*/ 	.string	"-arch sm_100 -m 64 "



//--------------------- .note.nv.cuinfo           --------------------------
	.section	.note.nv.cuinfo,"",@"SHT_NOTE"
	.sectionflags	@"SHF_NOTE_NV_CUINFO"
        /*0018*/ 	.short	0x0002
        /*001a*/ 	.short	0x0064
        /*001c*/ 	.short	0x0082
	.zero		2


//--------------------- .nv.info                  --------------------------
	.section	.nv.info,"",@"SHT_CUDA_INFO"
	.align	4


	//----- nvinfo : EIATTR_REGCOUNT
	.align		4
        /*0000*/ 	.byte	0x04, 0x2f
        /*0002*/ 	.short	(.L_1 - .L_0)
	.align		4
.L_0:
        /*0004*/ 	.word	index@(_Z10pdm_tophatPfS_S_S_S_iiff)
        /*0008*/ 	.word	0x00000020


	//----- nvinfo : EIATTR_FRAME_SIZE
	.align		4
.L_1:
        /*000c*/ 	.byte	0x04, 0x11
        /*000e*/ 	.short	(.L_3 - .L_2)
	.align		4
.L_2:
        /*0010*/ 	.word	index@($__internal_2_$__cuda_sm3x_div_rn_noftz_f32_slowpath)
        /*0014*/ 	.word	0x00000000


	//----- nvinfo : EIATTR_FRAME_SIZE
	.align		4
.L_3:
        /*0018*/ 	.byte	0x04, 0x11
        /*001a*/ 	.short	(.L_5 - .L_4)
	.align		4
.L_4:
        /*001c*/ 	.word	index@(_Z10pdm_tophatPfS_S_S_S_iiff)
        /*0020*/ 	.word	0x00000000


	//----- nvinfo : EIATTR_REGCOUNT
	.align		4
.L_5:
        /*0024*/ 	.byte	0x04, 0x2f
        /*0026*/ 	.short	(.L_7 - .L_6)
	.align		4
.L_6:
        /*0028*/ 	.word	index@(_Z9pdm_gaussPfS_S_S_S_iiff)
        /*002c*/ 	.word	0x00000020


	//----- nvinfo : EIATTR_FRAME_SIZE
	.align		4
.L_7:
        /*0030*/ 	.byte	0x04, 0x11
        /*0032*/ 	.short	(.L_9 - .L_8)
	.align		4
.L_8:
        /*0034*/ 	.word	index@($__internal_1_$__cuda_sm3x_div_rn_noftz_f32_slowpath)
        /*0038*/ 	.word	0x00000000


	//----- nvinfo : EIATTR_FRAME_SIZE
	.align		4
.L_9:
        /*003c*/ 	.byte	0x04, 0x11
        /*003e*/ 	.short	(.L_11 - .L_10)
	.align		4
.L_10:
        /*0040*/ 	.word	index@(_Z9pdm_gaussPfS_S_S_S_iiff)
        /*0044*/ 	.word	0x00000000


	//----- nvinfo : EIATTR_REGCOUNT
	.align		4
.L_11:
        /*0048*/ 	.byte	0x04, 0x2f
        /*004a*/ 	.short	(.L_13 - .L_12)
	.align		4
.L_12:
        /*004c*/ 	.word	index@(_Z18pdm_binned_linterpPfS_S_S_S_iiff)
        /*0050*/ 	.word	0x0000001e


	//----- nvinfo : EIATTR_FRAME_SIZE
	.align		4
.L_13:
        /*0054*/ 	.byte	0x04, 0x11
        /*0056*/ 	.short	(.L_15 - .L_14)
	.align		4
.L_14:
        /*0058*/ 	.word	index@($__internal_0_$__cuda_sm3x_div_rn_noftz_f32_slowpath)
        /*005c*/ 	.word	0x00000168


	//----- nvinfo : EIATTR_FRAME_SIZE
	.align		4
.L_15:
        /*0060*/ 	.byte	0x04, 0x11
        /*0062*/ 	.short	(.L_17 - .L_16)
	.align		4
.L_16:
        /*0064*/ 	.word	index@(_Z18pdm_binned_linterpPfS_S_S_S_iiff)
        /*0068*/ 	.word	0x00000168


	//----- nvinfo : EIATTR_MIN_STACK_SIZE
	.align		4
.L_17:
        /*006c*/ 	.byte	0x04, 0x12
        /*006e*/ 	.short	(.L_19 - .L_18)
	.align		4
.L_18:
        /*0070*/ 	.word	index@(_Z18pdm_binned_linterpPfS_S_S_S_iiff)
        /*0074*/ 	.word	0x00000168


	//----- nvinfo : EIATTR_MIN_STACK_SIZE
	.align		4
.L_19:
        /*0078*/ 	.byte	0x04, 0x12
        /*007a*/ 	.short	(.L_21 - .L_20)
	.align		4
.L_20:
        /*007c*/ 	.word	index@(_Z9pdm_gaussPfS_S_S_S_iiff)
        /*0080*/ 	.word	0x00000000


	//----- nvinfo : EIATTR_MIN_STACK_SIZE
	.align		4
.L_21:
        /*0084*/ 	.byte	0x04, 0x12
        /*0086*/ 	.short	(.L_23 - .L_22)
	.align		4
.L_22:
        /*0088*/ 	.word	index@(_Z10pdm_tophatPfS_S_S_S_iiff)
        /*008c*/ 	.word	0x00000000
.L_23:


//--------------------- .nv.compat                --------------------------
	.section	.nv.compat,"",@"SHT_CUDA_COMPAT_INFO"
	.align	4
        /*0000*/ 	.byte	0x02, 0x09, 0x00, 0x00, 0x02, 0x02, 0x01, 0x00, 0x02, 0x05, 0x05, 0x00, 0x03, 0x07, 0x01, 0x01
        /*0010*/ 	.byte	0x02, 0x03, 0x00, 0x00, 0x02, 0x06, 0x01, 0x00, 0x04, 0x0b, 0x08, 0x00, 0x01, 0x00, 0x00, 0x00
        /*0020*/ 	.byte	0x00, 0x00, 0x00, 0x00


//--------------------- .nv.info._Z18pdm_binned_linterpPfS_S_S_S_iiff --------------------------
	.section	.nv.info._Z18pdm_binned_linterpPfS_S_S_S_iiff,"",@"SHT_CUDA_INFO"
	.sectionflags	@""
	.align	4


	//----- nvinfo : EIATTR_CUDA_API_VERSION
	.align		4
        /*0000*/ 	.byte	0x04, 0x37
        /*0002*/ 	.short	(.L_25 - .L_24)
.L_24:
        /*0004*/ 	.word	0x00000082


	//----- nvinfo : EIATTR_KPARAM_INFO
	.align		4
.L_25:
        /*0008*/ 	.byte	0x04, 0x17
        /*000a*/ 	.short	(.L_27 - .L_26)
.L_26:
        /*000c*/ 	.word	0x00000000
        /*0010*/ 	.short	0x0008
        /*0012*/ 	.short	0x0034
        /*0014*/ 	.byte	0x00, 0xf0, 0x11, 0x00


	//----- nvinfo : EIATTR_KPARAM_INFO
	.align		4
.L_27:
        /*0018*/ 	.byte	0x04, 0x17
        /*001a*/ 	.short	(.L_29 - .L_28)
.L_28:
        /*001c*/ 	.word	0x00000000
        /*0020*/ 	.short	0x0007
        /*0022*/ 	.short	0x0030
        /*0024*/ 	.byte	0x00, 0xf0, 0x11, 0x00


	//----- nvinfo : EIATTR_KPARAM_INFO
	.align		4
.L_29:
        /*0028*/ 	.byte	0x04, 0x17
        /*002a*/ 	.short	(.L_31 - .L_30)
.L_30:
        /*002c*/ 	.word	0x00000000
        /*0030*/ 	.short	0x0006
        /*0032*/ 	.short	0x002c
        /*0034*/ 	.byte	0x00, 0xf0, 0x11, 0x00


	//----- nvinfo : EIATTR_KPARAM_INFO
	.align		4
.L_31:
        /*0038*/ 	.byte	0x04, 0x17
        /*003a*/ 	.short	(.L_33 - .L_32)
.L_32:
        /*003c*/ 	.word	0x00000000
        /*0040*/ 	.short	0x0005
        /*0042*/ 	.short	0x0028
        /*0044*/ 	.byte	0x00, 0xf0, 0x11, 0x00


	//----- nvinfo : EIATTR_KPARAM_INFO
	.align		4
.L_33:
        /*0048*/ 	.byte	0x04, 0x17
        /*004a*/ 	.short	(.L_35 - .L_34)
.L_34:
        /*004c*/ 	.word	0x00000000
        /*0050*/ 	.short	0x0004
        /*0052*/ 	.short	0x0020
        /*0054*/ 	.byte	0x00, 0xf5, 0x21, 0x00


	//----- nvinfo : EIATTR_KPARAM_INFO
	.align		4
.L_35:
        /*0058*/ 	.byte	0x04, 0x17
        /*005a*/ 	.short	(.L_37 - .L_36)
.L_36:
        /*005c*/ 	.word	0x00000000
        /*0060*/ 	.short	0x0003
        /*0062*/ 	.short	0x0018
        /*0064*/ 	.byte	0x00, 0xf5, 0x21, 0x00


	//----- nvinfo : EIATTR_KPARAM_INFO
	.align		4
.L_37:
        /*0068*/ 	.byte	0x04, 0x17
        /*006a*/ 	.short	(.L_39 - .L_38)
.L_38:
        /*006c*/ 	.word	0x00000000
        /*0070*/ 	.short	0x0002
        /*0072*/ 	.short	0x0010
        /*0074*/ 	.byte	0x00, 0xf5, 0x21, 0x00


	//----- nvinfo : EIATTR_KPARAM_INFO
	.align		4
.L_39:
        /*0078*/ 	.byte	0x04, 0x17
        /*007a*/ 	.short	(.L_41 - .L_40)
.L_40:
        /*007c*/ 	.word	0x00000000
        /*0080*/ 	.short	0x0001
        /*0082*/ 	.short	0x0008
        /*0084*/ 	.byte	0x00, 0xf5, 0x21, 0x00


	//----- nvinfo : EIATTR_KPARAM_INFO
	.align		4
.L_41:
        /*0088*/ 	.byte	0x04, 0x17
        /*008a*/ 	.short	(.L_43 - .L_42)
.L_42:
        /*008c*/ 	.word	0x00000000
        /*0090*/ 	.short	0x0000
        /*0092*/ 	.short	0x0000
        /*0094*/ 	.byte	0x00, 0xf5, 0x21, 0x00


	//----- nvinfo : EIATTR_SPARSE_MMA_MASK
	.align		4
.L_43:
        /*0098*/ 	.byte	0x03, 0x50
        /*009a*/ 	.short	0x0000


	//----- nvinfo : EIATTR_MAXREG_COUNT
	.align		4
        /*009c*/ 	.byte	0x03, 0x1b
        /*009e*/ 	.short	0x00ff


	//----- nvinfo : EIATTR_MERCURY_ISA_VERSION
	.align		4
        /*00a0*/ 	.byte	0x03, 0x5f
        /*00a2*/ 	.short	0x0101


	//----- nvinfo : EIATTR_VRC_CTA_INIT_COUNT
	.align		4
        /*00a4*/ 	.byte	0x02, 0x4a
	.zero		1
	.zero		1


	//----- nvinfo : EIATTR_EXIT_INSTR_OFFSETS
	.align		4
        /*00a8*/ 	.byte	0x04, 0x1c
        /*00aa*/ 	.short	(.L_45 - .L_44)


	//   ....[0]....
.L_44:
        /*00ac*/ 	.word	0x00000080


	//   ....[1]....
        /*00b0*/ 	.word	0x000055c0


	//----- nvinfo : EIATTR_CRS_STACK_SIZE
	.align		4
.L_45:
        /*00b4*/ 	.byte	0x04, 0x1e
        /*00b6*/ 	.short	(.L_47 - .L_46)
.L_46:
        /*00b8*/ 	.word	0x00000000


	//----- nvinfo : EIATTR_CBANK_PARAM_SIZE
	.align		4
.L_47:
        /*00bc*/ 	.byte	0x03, 0x19
        /*00be*/ 	.short	0x0038


	//----- nvinfo : EIATTR_PARAM_CBANK
	.align		4
        /*00c0*/ 	.byte	0x04, 0x0a
        /*00c2*/ 	.short	(.L_49 - .L_48)
	.align		4
.L_48:
        /*00c4*/ 	.word	index@(.nv.constant0._Z18pdm_binned_linterpPfS_S_S_S_iiff)
        /*00c8*/ 	.short	0x0380
        /*00ca*/ 	.short	0x0038


	//----- nvinfo : EIATTR_SW_WAR
	.align		4
.L_49:
        /*00cc*/ 	.byte	0x04, 0x36
        /*00ce*/ 	.short	(.L_51 - .L_50)
.L_50:
        /*00d0*/ 	.word	0x00000008
.L_51:


//--------------------- .nv.info._Z9pdm_gaussPfS_S_S_S_iiff --------------------------
	.section	.nv.info._Z9pdm_gaussPfS_S_S_S_iiff,"",@"SHT_CUDA_INFO"
	.sectionflags	@""
	.align	4


	//----- nvinfo : EIATTR_CUDA_API_VERSION
	.align		4
        /*0000*/ 	.byte	0x04, 0x37
        /*0002*/ 	.short	(.L_53 - .L_52)
.L_52:
        /*0004*/ 	.word	0x00000082


	//----- nvinfo : EIATTR_KPARAM_INFO
	.align		4
.L_53:
        /*0008*/ 	.byte	0x04, 0x17
        /*000a*/ 	.short	(.L_55 - .L_54)
.L_54:
        /*000c*/ 	.word	0x00000000
        /*0010*/ 	.short	0x0008
        /*0012*/ 	.short	0x0034
        /*0014*/ 	.byte	0x00, 0xf0, 0x11, 0x00


	//----- nvinfo : EIATTR_KPARAM_INFO
	.align		4
.L_55:
        /*0018*/ 	.byte	0x04, 0x17
        /*001a*/ 	.short	(.L_57 - .L_56)
.L_56:
        /*001c*/ 	.word	0x00000000
        /*0020*/ 	.short	0x0007
        /*0022*/ 	.short	0x0030
        /*0024*/ 	.byte	0x00, 0xf0, 0x11, 0x00


	//----- nvinfo : EIATTR_KPARAM_INFO
	.align		4
.L_57:
        /*0028*/ 	.byte	0x04, 0x17
        /*002a*/ 	.short	(.L_59 - .L_58)
.L_58:
        /*002c*/ 	.word	0x00000000
        /*0030*/ 	.short	0x0006
        /*0032*/ 	.short	0x002c
        /*0034*/ 	.byte	0x00, 0xf0, 0x11, 0x00


	//----- nvinfo : EIATTR_KPARAM_INFO
	.align		4
.L_59:
        /*0038*/ 	.byte	0x04, 0x17
        /*003a*/ 	.short	(.L_61 - .L_60)
.L_60:
        /*003c*/ 	.word	0x00000000
        /*0040*/ 	.short	0x0005
        /*0042*/ 	.short	0x0028
        /*0044*/ 	.byte	0x00, 0xf0, 0x11, 0x00


	//----- nvinfo : EIATTR_KPARAM_INFO
	.align		4
.L_61:
        /*0048*/ 	.byte	0x04, 0x17
        /*004a*/ 	.short	(.L_63 - .L_62)
.L_62:
        /*004c*/ 	.word	0x00000000
        /*0050*/ 	.short	0x0004
        /*0052*/ 	.short	0x0020
        /*0054*/ 	.byte	0x00, 0xf5, 0x21, 0x00


	//----- nvinfo : EIATTR_KPARAM_INFO
	.align		4
.L_63:
        /*0058*/ 	.byte	0x04, 0x17
        /*005a*/ 	.short	(.L_65 - .L_64)
.L_64:
        /*005c*/ 	.word	0x00000000
        /*0060*/ 	.short	0x0003
        /*0062*/ 	.short	0x0018
        /*0064*/ 	.byte	0x00, 0xf5, 0x21, 0x00


	//----- nvinfo : EIATTR_KPARAM_INFO
	.align		4
.L_65:
        /*0068*/ 	.byte	0x04, 0x17
        /*006a*/ 	.short	(.L_67 - .L_66)
.L_66:
        /*006c*/ 	.word	0x00000000
        /*0070*/ 	.short	0x0002
        /*0072*/ 	.short	0x0010
        /*0074*/ 	.byte	0x00, 0xf5, 0x21, 0x00


	//----- nvinfo : EIATTR_KPARAM_INFO
	.align		4
.L_67:
        /*0078*/ 	.byte	0x04, 0x17
        /*007a*/ 	.short	(.L_69 - .L_68)
.L_68:
        /*007c*/ 	.word	0x00000000
        /*0080*/ 	.short	0x0001
        /*0082*/ 	.short	0x0008
        /*0084*/ 	.byte	0x00, 0xf5, 0x21, 0x00


	//----- nvinfo : EIATTR_KPARAM_INFO
	.align		4
.L_69:
        /*0088*/ 	.byte	0x04, 0x17
        /*008a*/ 	.short	(.L_71 - .L_70)
.L_70:
        /*008c*/ 	.word	0x00000000
        /*0090*/ 	.short	0x0000
        /*0092*/ 	.short	0x0000
        /*0094*/ 	.byte	0x00, 0xf5, 0x21, 0x00


	//----- nvinfo : EIATTR_SPARSE_MMA_MASK
	.align		4
.L_71:
        /*0098*/ 	.byte	0x03, 0x50
        /*009a*/ 	.short	0x0000


	//----- nvinfo : EIATTR_MAXREG_COUNT
	.align		4
        /*009c*/ 	.byte	0x03, 0x1b
        /*009e*/ 	.short	0x00ff


	//----- nvinfo : EIATTR_MERCURY_ISA_VERSION
	.align		4
        /*00a0*/ 	.byte	0x03, 0x5f
        /*00a2*/ 	.short	0x0101


	//----- nvinfo : EIATTR_VRC_CTA_INIT_COUNT
	.align		4
        /*00a4*/ 	.byte	0x02, 0x4a
	.zero		1
	.zero		1


	//----- nvinfo : EIATTR_EXIT_INSTR_OFFSETS
	.align		4
        /*00a8*/ 	.byte	0x04, 0x1c
        /*00aa*/ 	.short	(.L_73 - .L_72)


	//   ....[0]....
.L_72:
        /*00ac*/ 	.word	0x00000070


	//   ....[1]....
        /*00b0*/ 	.word	0x00001ef0


	//----- nvinfo : EIATTR_CRS_STACK_SIZE
	.align		4
.L_73:
        /*00b4*/ 	.byte	0x04, 0x1e
        /*00b6*/ 	.short	(.L_75 - .L_74)
.L_74:
        /*00b8*/ 	.word	0x00000000


	//----- nvinfo : EIATTR_CBANK_PARAM_SIZE
	.align		4
.L_75:
        /*00bc*/ 	.byte	0x03, 0x19
        /*00be*/ 	.short	0x0038


	//----- nvinfo : EIATTR_PARAM_CBANK
	.align		4
        /*00c0*/ 	.byte	0x04, 0x0a
        /*00c2*/ 	.short	(.L_77 - .L_76)
	.align		4
.L_76:
        /*00c4*/ 	.word	index@(.nv.constant0._Z9pdm_gaussPfS_S_S_S_iiff)
        /*00c8*/ 	.short	0x0380
        /*00ca*/ 	.short	0x0038


	//----- nvinfo : EIATTR_SW_WAR
	.align		4
.L_77:
        /*00cc*/ 	.byte	0x04, 0x36
        /*00ce*/ 	.short	(.L_79 - .L_78)
.L_78:
        /*00d0*/ 	.word	0x00000008
.L_79:


//--------------------- .nv.info._Z10pdm_tophatPfS_S_S_S_iiff --------------------------
	.section	.nv.info._Z10pdm_tophatPfS_S_S_S_iiff,"",@"SHT_CUDA_INFO"
	.sectionflags	@""
	.align	4


	//----- nvinfo : EIATTR_CUDA_API_VERSION
	.align		4
        /*0000*/ 	.byte	0x04, 0x37
        /*0002*/ 	.short	(.L_81 - .L_80)
.L_80:
        /*0004*/ 	.word	0x00000082


	//----- nvinfo : EIATTR_KPARAM_INFO
	.align		4
.L_81:
        /*0008*/ 	.byte	0x04, 0x17
        /*000a*/ 	.short	(.L_83 - .L_82)
.L_82:
        /*000c*/ 	.word	0x00000000
        /*0010*/ 	.short	0x0008
        /*0012*/ 	.short	0x0034
        /*0014*/ 	.byte	0x00, 0xf0, 0x11, 0x00


	//----- nvinfo : EIATTR_KPARAM_INFO
	.align		4
.L_83:
        /*0018*/ 	.byte	0x04, 0x17
        /*001a*/ 	.short	(.L_85 - .L_84)
.L_84:
        /*001c*/ 	.word	0x00000000
        /*0020*/ 	.short	0x0007
        /*0022*/ 	.short	0x0030
        /*0024*/ 	.byte	0x00, 0xf0, 0x11, 0x00


	//----- nvinfo : EIATTR_KPARAM_INFO
	.align		4
.L_85:
        /*0028*/ 	.byte	0x04, 0x17
        /*002a*/ 	.short	(.L_87 - .L_86)
.L_86:
        /*002c*/ 	.word	0x00000000
        /*0030*/ 	.short	0x0006
        /*0032*/ 	.short	0x002c
        /*0034*/ 	.byte	0x00, 0xf0, 0x11, 0x00


	//----- nvinfo : EIATTR_KPARAM_INFO
	.align		4
.L_87:
        /*0038*/ 	.byte	0x04, 0x17
        /*003a*/ 	.short	(.L_89 - .L_88)
.L_88:
        /*003c*/ 	.word	0x00000000
        /*0040*/ 	.short	0x0005
        /*0042*/ 	.short	0x0028
        /*0044*/ 	.byte	0x00, 0xf0, 0x11, 0x00


	//----- nvinfo : EIATTR_KPARAM_INFO
	.align		4
.L_89:
        /*0048*/ 	.byte	0x04, 0x17
        /*004a*/ 	.short	(.L_91 - .L_90)
.L_90:
        /*004c*/ 	.word	0x00000000
        /*0050*/ 	.short	0x0004
        /*0052*/ 	.short	0x0020
        /*0054*/ 	.byte	0x00, 0xf5, 0x21, 0x00


	//----- nvinfo : EIATTR_KPARAM_INFO
	.align		4
.L_91:
        /*0058*/ 	.byte	0x04, 0x17
        /*005a*/ 	.short	(.L_93 - .L_92)
.L_92:
        /*005c*/ 	.word	0x00000000
        /*0060*/ 	.short	0x0003
        /*0062*/ 	.short	0x0018
        /*0064*/ 	.byte	0x00, 0xf5, 0x21, 0x00


	//----- nvinfo : EIATTR_KPARAM_INFO
	.align		4
.L_93:
        /*0068*/ 	.byte	0x04, 0x17
        /*006a*/ 	.short	(.L_95 - .L_94)
.L_94:
        /*006c*/ 	.word	0x00000000
        /*0070*/ 	.short	0x0002
        /*0072*/ 	.short	0x0010
        /*0074*/ 	.byte	0x00, 0xf5, 0x21, 0x00


	//----- nvinfo : EIATTR_KPARAM_INFO
	.align		4
.L_95:
        /*0078*/ 	.byte	0x04, 0x17
        /*007a*/ 	.short	(.L_97 - .L_96)
.L_96:
        /*007c*/ 	.word	0x00000000
        /*0080*/ 	.short	0x0001
        /*0082*/ 	.short	0x0008
        /*0084*/ 	.byte	0x00, 0xf5, 0x21, 0x00


	//----- nvinfo : EIATTR_KPARAM_INFO
	.align		4
.L_97:
        /*0088*/ 	.byte	0x04, 0x17
        /*008a*/ 	.short	(.L_99 - .L_98)
.L_98:
        /*008c*/ 	.word	0x00000000
        /*0090*/ 	.short	0x0000
        /*0092*/ 	.short	0x0000
        /*0094*/ 	.byte	0x00, 0xf5, 0x21, 0x00


	//----- nvinfo : EIATTR_SPARSE_MMA_MASK
	.align		4
.L_99:
        /*0098*/ 	.byte	0x03, 0x50
        /*009a*/ 	.short	0x0000


	//----- nvinfo : EIATTR_MAXREG_COUNT
	.align		4
        /*009c*/ 	.byte	0x03, 0x1b
        /*009e*/ 	.short	0x00ff


	//----- nvinfo : EIATTR_MERCURY_ISA_VERSION
	.align		4
        /*00a0*/ 	.byte	0x03, 0x5f
        /*00a2*/ 	.short	0x0101


	//----- nvinfo : EIATTR_VRC_CTA_INIT_COUNT
	.align		4
        /*00a4*/ 	.byte	0x02, 0x4a
	.zero		1
	.zero		1


	//----- nvinfo : EIATTR_EXIT_INSTR_OFFSETS
	.align		4
        /*00a8*/ 	.byte	0x04, 0x1c
        /*00aa*/ 	.short	(.L_101 - .L_100)


	//   ....[0]....
.L_100:
        /*00ac*/ 	.word	0x00000070


	//   ....[1]....
        /*00b0*/ 	.word	0x00001710


	//----- nvinfo : EIATTR_CRS_STACK_SIZE
	.align		4
.L_101:
        /*00b4*/ 	.byte	0x04, 0x1e
        /*00b6*/ 	.short	(.L_103 - .L_102)
.L_102:
        /*00b8*/ 	.word	0x00000000


	//----- nvinfo : EIATTR_CBANK_PARAM_SIZE
	.align		4
.L_103:
        /*00bc*/ 	.byte	0x03, 0x19
        /*00be*/ 	.short	0x0038


	//----- nvinfo : EIATTR_PARAM_CBANK
	.align		4
        /*00c0*/ 	.byte	0x04, 0x0a
        /*00c2*/ 	.short	(.L_105 - .L_104)
	.align		4
.L_104:
        /*00c4*/ 	.word	index@(.nv.constant0._Z10pdm_tophatPfS_S_S_S_iiff)
        /*00c8*/ 	.short	0x0380
        /*00ca*/ 	.short	0x0038


	//----- nvinfo : EIATTR_SW_WAR
	.align		4
.L_105:
        /*00cc*/ 	.byte	0x04, 0x36
        /*00ce*/ 	.short	(.L_107 - .L_106)
.L_106:
        /*00d0*/ 	.word	0x00000008
.L_107:


//--------------------- .nv.callgraph             --------------------------
	.section	.nv.callgraph,"",@"SHT_CUDA_CALLGRAPH"
	.align	4
	.sectionentsize	8
	.align		4
        /*0000*/ 	.word	0x00000000
	.align		4
        /*0004*/ 	.word	0xffffffff
	.align		4
        /*0008*/ 	.word	0x00000000
	.align		4
        /*000c*/ 	.word	0xfffffffe
	.align		4
        /*0010*/ 	.word	0x00000000
	.align		4
        /*0014*/ 	.word	0xfffffffd
	.align		4
        /*0018*/ 	.word	0x00000000
	.align		4
        /*001c*/ 	.word	0xfffffffc


//--------------------- .text._Z18pdm_binned_linterpPfS_S_S_S_iiff --------------------------
	.section	.text._Z18pdm_binned_linterpPfS_S_S_S_iiff,"ax",@progbits
	.align	128
        .global         _Z18pdm_binned_linterpPfS_S_S_S_iiff
        .type           _Z18pdm_binned_linterpPfS_S_S_S_iiff,@function
        .size           _Z18pdm_binned_linterpPfS_S_S_S_iiff,(.L_x_231 - _Z18pdm_binned_linterpPfS_S_S_S_iiff)
        .other          _Z18pdm_binned_linterpPfS_S_S_S_iiff,@"STO_CUDA_ENTRY STV_DEFAULT"
_Z18pdm_binned_linterpPfS_S_S_S_iiff:
.text._Z18pdm_binned_linterpPfS_S_S_S_iiff:
[----:B------:R-:W0:Y:S01]  /*0000*/  LDC R1, c[0x0][0x37c] ;  /* 0x0000df00ff017b82 */ /* 0x000e220000000800 */
[----:B------:R-:W1:Y:S07]  /*0010*/  S2R R3, SR_TID.X ;  /* 0x0000000000037919 */ /* 0x000e6e0000002100 */
[----:B------:R-:W1:Y:S01]  /*0020*/  S2UR UR4, SR_CTAID.X ;  /* 0x00000000000479c3 */ /* 0x000e620000002500 */
[----:B------:R-:W2:Y:S01]  /*0030*/  LDCU UR5, c[0x0][0x3ac] ;  /* 0x00007580ff0577ac */ /* 0x000ea20008000800 */
[----:B0-----:R-:W-:-:S06]  /*0040*/  IADD3 R1, PT, PT, R1, -0x168, RZ ;  /* 0xfffffe9801017810 */ /* 0x001fcc0007ffe0ff */
[----:B------:R-:W1:Y:S02]  /*0050*/  LDC R24, c[0x0][0x360] ;  /* 0x0000d800ff187b82 */ /* 0x000e640000000800 */
[----:B-1----:R-:W-:-:S05]  /*0060*/  IMAD R24, R24, UR4, R3 ;  /* 0x0000000418187c24 */ /* 0x002fca000f8e0203 */
[----:B--2---:R-:W-:-:S13]  /*0070*/  ISETP.GE.AND P0, PT, R24, UR5, PT ;  /* 0x0000000518007c0c */ /* 0x004fda000bf06270 */
[----:B------:R-:W-:Y:S05]  /*0080*/  @P0 EXIT ;  /* 0x000000000000094d */ /* 0x000fea0003800000 */
[----:B------:R-:W0:Y:S01]  /*0090*/  LDC.64 R8, c[0x0][0x398] ;  /* 0x0000e600ff087b82 */ /* 0x000e220000000a00 */
[----:B------:R-:W1:Y:S01]  /*00a0*/  LDCU.64 UR14, c[0x0][0x358] ;  /* 0x00006b00ff0e77ac */ /* 0x000e620008000a00 */
[----:B------:R-:W2:Y:S01]  /*00b0*/  LDCU UR10, c[0x0][0x3a8] ;  /* 0x00007500ff0a77ac */ /* 0x000ea20008000800 */
[----:B0-----:R-:W-:-:S06]  /*00c0*/  IMAD.WIDE R8, R24, 0x4, R8 ;  /* 0x0000000418087825 */ /* 0x001fcc00078e0208 */
[----:B-1----:R0:W5:Y:S01]  /*00d0*/  LDG.E R8, desc[UR14][R8.64] ;  /* 0x0000000e08087981 */ /* 0x002162000c1e1900 */
[----:B--2---:R-:W-:Y:S01]  /*00e0*/  UISETP.GE.AND UP0, UPT, UR10, 0x1, UPT ;  /* 0x000000010a00788c */ /* 0x004fe2000bf06270 */
[----:B------:R-:W-:Y:S02]  /*00f0*/  MOV R3, R1 ;  /* 0x0000000100037202 */ /* 0x000fe40000000f00 */
[----:B------:R0:W-:Y:S01]  /*0100*/  STL.64 [R1+0xf0], RZ ;  /* 0x0000f0ff01007387 */ /* 0x0001e20000100a00 */
[C---:B------:R-:W-:Y:S02]  /*0110*/  IADD3 R0, PT, PT, R1.reuse, 0x78, RZ ;  /* 0x0000007801007810 */ /* 0x040fe40007ffe0ff */
[----:B------:R-:W-:Y:S01]  /*0120*/  IADD3 R2, PT, PT, R1, 0xf0, RZ ;  /* 0x000000f001027810 */ /* 0x000fe20007ffe0ff */
[----:B------:R0:W-:Y:S04]  /*0130*/  STL.64 [R1], RZ ;  /* 0x000000ff01007387 */ /* 0x0001e80000100a00 */
[----:B------:R0:W-:Y:S04]  /*0140*/  STL.64 [R1+0x78], RZ ;  /* 0x000078ff01007387 */ /* 0x0001e80000100a00 */
        /* <DEDUP_REMOVED lines=41> */
[----:B------:R0:W-:Y:S01]  /*03e0*/  STL.64 [R1+0xe8], RZ ;  /* 0x0000e8ff01007387 */ /* 0x0001e20000100a00 */
[----:B------:R-:W-:Y:S05]  /*03f0*/  BRA.U !UP0, `(.L_x_0) ;  /* 0x0000001508b07547 */ /* 0x000fea000b800000 */
[----:B------:R-:W-:Y:S01]  /*0400*/  UISETP.GE.U32.AND UP1, UPT, UR10, 0x8, UPT ;  /* 0x000000080a00788c */ /* 0x000fe2000bf26070 */
[----:B0-----:R-:W-:Y:S01]  /*0410*/  HFMA2 R9, -RZ, RZ, 0, 0 ;  /* 0x00000000ff097431 */ /* 0x001fe200000001ff */
[----:B------:R-:W-:-:S04]  /*0420*/  ULOP3.LUT UR11, UR10, 0x7, URZ, 0xc0, !UPT ;  /* 0x000000070a0b7892 */ /* 0x000fc8000f8ec0ff */
[----:B------:R-:W-:-:S03]  /*0430*/  UISETP.NE.AND UP0, UPT, UR11, URZ, UPT ;  /* 0x000000ff0b00728c */ /* 0x000fc6000bf05270 */
[----:B------:R-:W-:Y:S08]  /*0440*/  BRA.U !UP1, `(.L_x_1) ;  /* 0x0000000909f07547 */ /* 0x000ff0000b800000 */
[----:B------:R-:W0:Y:S01]  /*0450*/  LDCU.128 UR4, c[0x0][0x380] ;  /* 0x00007000ff0477ac */ /* 0x000e220008000c00 */
[----:B------:R-:W1:Y:S01]  /*0460*/  LDCU.64 UR12, c[0x0][0x390] ;  /* 0x00007200ff0c77ac */ /* 0x000e620008000a00 */
[----:B------:R-:W-:-:S06]  /*0470*/  ULOP3.LUT UR16, UR10, 0x7ffffff8, URZ, 0xc0, !UPT ;  /* 0x7ffffff80a107892 */ /* 0x000fcc000f8ec0ff */
[----:B------:R-:W-:Y:S01]  /*0480*/  MOV R9, UR16 ;  /* 0x0000001000097c02 */ /* 0x000fe20008000f00 */
[----:B0-----:R-:W-:Y:S02]  /*0490*/  UIADD3 UR8, UP1, UPT, UR4, 0x10, URZ ;  /* 0x0000001004087890 */ /* 0x001fe4000ff3e0ff */
[----:B------:R-:W-:Y:S02]  /*04a0*/  UIADD3 UR4, UP3, UPT, UR6, 0x10, URZ ;  /* 0x0000001006047890 */ /* 0x000fe4000ff7e0ff */
[----:B-1----:R-:W-:Y:S02]  /*04b0*/  UIADD3 UR6, UP2, UPT, UR12, 0x10, URZ ;  /* 0x000000100c067890 */ /* 0x002fe4000ff5e0ff */
[----:B------:R-:W-:Y:S01]  /*04c0*/  UIADD3.X UR9, UPT, UPT, URZ, UR5, URZ, UP1, !UPT ;  /* 0x00000005ff097290 */ /* 0x000fe20008ffe4ff */
[----:B------:R-:W-:Y:S01]  /*04d0*/  MOV R10, UR8 ;  /* 0x00000008000a7c02 */ /* 0x000fe20008000f00 */
[----:B------:R-:W-:Y:S01]  /*04e0*/  UIADD3.X UR5, UPT, UPT, URZ, UR7, URZ, UP3, !UPT ;  /* 0x00000007ff057290 */ /* 0x000fe20009ffe4ff */
[----:B------:R-:W-:Y:S01]  /*04f0*/  MOV R6, UR4 ;  /* 0x0000000400067c02 */ /* 0x000fe20008000f00 */
[----:B------:R-:W-:Y:S01]  /*0500*/  UIADD3.X UR7, UPT, UPT, URZ, UR13, URZ, UP2, !UPT ;  /* 0x0000000dff077290 */ /* 0x000fe200097fe4ff */
[----:B------:R-:W-:Y:S01]  /*0510*/  MOV R12, UR6 ;  /* 0x00000006000c7c02 */ /* 0x000fe20008000f00 */
[----:B------:R-:W-:Y:S01]  /*0520*/  UIADD3 UR12, UPT, UPT, -UR16, URZ, URZ ;  /* 0x000000ff100c7290 */ /* 0x000fe2000fffe1ff */
[----:B------:R-:W-:-:S02]  /*0530*/  MOV R11, UR9 ;  /* 0x00000009000b7c02 */ /* 0x000fc40008000f00 */
[----:B------:R-:W-:Y:S02]  /*0540*/  MOV R17, UR5 ;  /* 0x0000000500117c02 */ /* 0x000fe40008000f00 */
[----:B------:R-:W-:-:S07]  /*0550*/  MOV R19, UR7 ;  /* 0x0000000700137c02 */ /* 0x000fce0008000f00 */
.L_x_2:
[----:B------:R-:W2:Y:S04]  /*0560*/  LDG.E R5, desc[UR14][R10.64+-0x10] ;  /* 0xfffff00e0a057981 */ /* 0x000ea8000c1e1900 */
[----:B-1----:R-:W3:Y:S01]  /*0570*/  LDG.E R13, desc[UR14][R10.64+-0xc] ;  /* 0xfffff40e0a0d7981 */ /* 0x002ee2000c1e1900 */
[----:B--2--5:R-:W-:-:S04]  /*0580*/  FMUL R7, R8, R5 ;  /* 0x0000000508077220 */ /* 0x024fc80000400000 */
[----:B------:R-:W0:Y:S02]  /*0590*/  FRND.FLOOR R4, R7 ;  /* 0x0000000700047307 */ /* 0x000e240000205000 */
[----:B0-----:R-:W-:-:S04]  /*05a0*/  FADD R4, R7, -R4 ;  /* 0x8000000407047221 */ /* 0x001fc80000000000 */
[----:B------:R-:W-:-:S04]  /*05b0*/  FMUL R4, R4, 30 ;  /* 0x41f0000004047820 */ /* 0x000fc80000400000 */
[----:B------:R0:W1:Y:S02]  /*05c0*/  F2I.TRUNC.NTZ R5, R4 ;  /* 0x0000000400057305 */ /* 0x000064000020f100 */
[----:B0-----:R-:W-:-:S05]  /*05d0*/  MOV R4, RZ ;  /* 0x000000ff00047202 */ /* 0x001fca0000000f00 */
[----:B-1----:R-:W-:-:S05]  /*05e0*/  IMAD.HI R14, R5, -0x77777777, R4 ;  /* 0x88888889050e7827 */ /* 0x002fca00078e0204 */
[----:B------:R-:W-:-:S04]  /*05f0*/  SHF.R.U32.HI R15, RZ, 0x1f, R14 ;  /* 0x0000001fff0f7819 */ /* 0x000fc8000001160e */
[----:B------:R-:W-:-:S05]  /*0600*/  LEA.HI.SX32 R15, R14, R15, 0x1c ;  /* 0x0000000f0e0f7211 */ /* 0x000fca00078fe2ff */
[----:B------:R-:W-:Y:S01]  /*0610*/  IMAD R14, R15, -0x1e, R5 ;  /* 0xffffffe20f0e7824 */ /* 0x000fe200078e0205 */
[----:B------:R-:W-:Y:S01]  /*0620*/  MOV R4, R12 ;  /* 0x0000000c00047202 */ /* 0x000fe20000000f00 */
[----:B------:R-:W2:Y:S01]  /*0630*/  LDG.E R15, desc[UR14][R10.64+-0x8] ;  /* 0xfffff80e0a0f7981 */ /* 0x000ea2000c1e1900 */
[----:B------:R-:W-:Y:S02]  /*0640*/  MOV R5, R19 ;  /* 0x0000001300057202 */ /* 0x000fe40000000f00 */
[----:B------:R-:W-:Y:S02]  /*0650*/  LEA R14, R14, R3, 0x2 ;  /* 0x000000030e0e7211 */ /* 0x000fe400078e10ff */
[----:B------:R-:W-:Y:S02]  /*0660*/  MOV R7, R17 ;  /* 0x0000001100077202 */ /* 0x000fe40000000f00 */
[----:B------:R-:W4:Y:S04]  /*0670*/  LDG.E R17, desc[UR14][R4.64+-0x10] ;  /* 0xfffff00e04117981 */ /* 0x000f28000c1e1900 */
[----:B------:R-:W2:Y:S04]  /*0680*/  LDG.E R18, desc[UR14][R6.64+-0x10] ;  /* 0xfffff00e06127981 */ /* 0x000ea8000c1e1900 */
[----:B------:R-:W4:Y:S04]  /*0690*/  LDL R20, [R14+0xf0] ;  /* 0x0000f0000e147983 */ /* 0x000f280000100800 */
[----:B------:R-:W2:Y:S01]  /*06a0*/  LDL R16, [R14] ;  /* 0x000000000e107983 */ /* 0x000ea20000100800 */
[----:B---3--:R-:W-:-:S04]  /*06b0*/  FMUL R19, R8, R13 ;  /* 0x0000000d08137220 */ /* 0x008fc80000400000 */
[----:B------:R-:W0:Y:S02]  /*06c0*/  FRND.FLOOR R12, R19 ;  /* 0x00000013000c7307 */ /* 0x000e240000205000 */
[----:B0-----:R-:W-:Y:S02]  /*06d0*/  FADD R12, R19, -R12 ;  /* 0x8000000c130c7221 */ /* 0x001fe40000000000 */
[----:B------:R-:W3:Y:S02]  /*06e0*/  LDG.E R19, desc[UR14][R6.64+-0xc] ;  /* 0xfffff40e06137981 */ /* 0x000ee4000c1e1900 */
[----:B------:R-:W-:-:S04]  /*06f0*/  FMUL R12, R12, 30 ;  /* 0x41f000000c0c7820 */ /* 0x000fc80000400000 */
[----:B------:R0:W1:Y:S02]  /*0700*/  F2I.TRUNC.NTZ R13, R12 ;  /* 0x0000000c000d7305 */ /* 0x000064000020f100 */
[----:B0-----:R-:W-:-:S05]  /*0710*/  HFMA2 R12, -RZ, RZ, 0, 0 ;  /* 0x00000000ff0c7431 */ /* 0x001fca00000001ff */
[----:B-1----:R-:W-:-:S05]  /*0720*/  IMAD.HI R21, R13, -0x77777777, R12 ;  /* 0x888888890d157827 */ /* 0x002fca00078e020c */
[----:B------:R-:W-:-:S04]  /*0730*/  SHF.R.U32.HI R22, RZ, 0x1f, R21 ;  /* 0x0000001fff167819 */ /* 0x000fc80000011615 */
[----:B------:R-:W-:-:S05]  /*0740*/  LEA.HI.SX32 R21, R21, R22, 0x1c ;  /* 0x0000001615157211 */ /* 0x000fca00078fe2ff */
[----:B------:R-:W-:Y:S02]  /*0750*/  IMAD R22, R21, -0x1e, R13 ;  /* 0xffffffe215167824 */ /* 0x000fe400078e020d */
[C---:B----4-:R-:W-:Y:S01]  /*0760*/  FADD R13, R17.reuse, R20 ;  /* 0x00000014110d7221 */ /* 0x050fe20000000000 */
[----:B--2---:R-:W-:Y:S02]  /*0770*/  FFMA R21, R17, R18, R16 ;  /* 0x0000001211157223 */ /* 0x004fe40000000010 */
[----:B------:R-:W-:Y:S02]  /*0780*/  LEA R16, R22, R3, 0x2 ;  /* 0x0000000316107211 */ /* 0x000fe400078e10ff */
[----:B------:R0:W-:Y:S04]  /*0790*/  STL [R14+0xf0], R13 ;  /* 0x0000f00d0e007387 */ /* 0x0001e80000100800 */
[----:B------:R1:W-:Y:S04]  /*07a0*/  STL [R14], R21 ;  /* 0x000000150e007387 */ /* 0x0003e80000100800 */
[----:B------:R-:W2:Y:S04]  /*07b0*/  LDG.E R18, desc[UR14][R4.64+-0xc] ;  /* 0xfffff40e04127981 */ /* 0x000ea8000c1e1900 */
[----:B------:R-:W2:Y:S04]  /*07c0*/  LDL R23, [R16+0xf0] ;  /* 0x0000f00010177983 */ /* 0x000ea80000100800 */
[----:B------:R-:W3:Y:S01]  /*07d0*/  LDL R17, [R16] ;  /* 0x0000000010117983 */ /* 0x000ee20000100800 */
[----:B------:R-:W-:-:S03]  /*07e0*/  FMUL R20, R8, R15 ;  /* 0x0000000f08147220 */ /* 0x000fc60000400000 */
[----:B------:R-:W4:Y:S01]  /*07f0*/  LDG.E R15, desc[UR14][R10.64+-0x4] ;  /* 0xfffffc0e0a0f7981 */ /* 0x000f22000c1e1900 */
[----:B------:R-:W0:Y:S02]  /*0800*/  FRND.FLOOR R25, R20 ;  /* 0x0000001400197307 */ /* 0x000e240000205000 */
[----:B0-----:R-:W-:-:S04]  /*0810*/  FADD R25, R20, -R25 ;  /* 0x8000001914197221 */ /* 0x001fc80000000000 */
[----:B------:R-:W-:-:S04]  /*0820*/  FMUL R25, R25, 30 ;  /* 0x41f0000019197820 */ /* 0x000fc80000400000 */
[----:B------:R-:W0:Y:S02]  /*0830*/  F2I.TRUNC.NTZ R13, R25 ;  /* 0x00000019000d7305 */ /* 0x000e24000020f100 */
[----:B0-----:R-:W-:-:S05]  /*0840*/  IMAD.HI R12, R13, -0x77777777, R12 ;  /* 0x888888890d0c7827 */ /* 0x001fca00078e020c */
[----:B-1----:R-:W-:-:S04]  /*0850*/  SHF.R.U32.HI R21, RZ, 0x1f, R12 ;  /* 0x0000001fff157819 */ /* 0x002fc8000001160c */
[----:B------:R-:W-:-:S05]  /*0860*/  LEA.HI.SX32 R21, R12, R21, 0x1c ;  /* 0x000000150c157211 */ /* 0x000fca00078fe2ff */
[----:B------:R-:W-:-:S05]  /*0870*/  IMAD R14, R21, -0x1e, R13 ;  /* 0xffffffe2150e7824 */ /* 0x000fca00078e020d */
[----:B------:R-:W-:Y:S01]  /*0880*/  LEA R14, R14, R3, 0x2 ;  /* 0x000000030e0e7211 */ /* 0x000fe200078e10ff */
[C---:B--2---:R-:W-:Y:S01]  /*0890*/  FADD R23, R18.reuse, R23 ;  /* 0x0000001712177221 */ /* 0x044fe20000000000 */
[----:B---3--:R-:W-:-:S04]  /*08a0*/  FFMA R21, R18, R19, R17 ;  /* 0x0000001312157223 */ /* 0x008fc80000000011 */
[----:B------:R-:W-:Y:S04]  /*08b0*/  STL [R16+0xf0], R23 ;  /* 0x0000f01710007387 */ /* 0x000fe80000100800 */
[----:B------:R0:W-:Y:S04]  /*08c0*/  STL [R16], R21 ;  /* 0x0000001510007387 */ /* 0x0001e80000100800 */
[----:B------:R-:W2:Y:S04]  /*08d0*/  LDG.E R18, desc[UR14][R4.64+-0x8] ;  /* 0xfffff80e04127981 */ /* 0x000ea8000c1e1900 */
[----:B------:R-:W3:Y:S04]  /*08e0*/  LDG.E R19, desc[UR14][R6.64+-0x8] ;  /* 0xfffff80e06137981 */ /* 0x000ee8000c1e1900 */
[----:B------:R-:W2:Y:S04]  /*08f0*/  LDL R25, [R14+0xf0] ;  /* 0x0000f0000e197983 */ /* 0x000ea80000100800 */
[----:B------:R-:W3:Y:S01]  /*0900*/  LDL R17, [R14] ;  /* 0x000000000e117983 */ /* 0x000ee20000100800 */
[----:B----4-:R-:W-:-:S03]  /*0910*/  FMUL R20, R8, R15 ;  /* 0x0000000f08147220 */ /* 0x010fc60000400000 */
[----:B------:R-:W4:Y:S01]  /*0920*/  LDG.E R15, desc[UR14][R10.64] ;  /* 0x0000000e0a0f7981 */ /* 0x000f22000c1e1900 */
[----:B------:R-:W1:Y:S02]  /*0930*/  FRND.FLOOR R13, R20 ;  /* 0x00000014000d7307 */ /* 0x000e640000205000 */
[----:B-1----:R-:W-:-:S04]  /*0940*/  FADD R13, R20, -R13 ;  /* 0x8000000d140d7221 */ /* 0x002fc80000000000 */
[----:B------:R-:W-:-:S06]  /*0950*/  FMUL R13, R13, 30 ;  /* 0x41f000000d0d7820 */ /* 0x000fcc0000400000 */
[----:B------:R-:W1:Y:S01]  /*0960*/  F2I.TRUNC.NTZ R13, R13 ;  /* 0x0000000d000d7305 */ /* 0x000e62000020f100 */
[----:B------:R-:W-:-:S05]  /*0970*/  MOV R12, RZ ;  /* 0x000000ff000c7202 */ /* 0x000fca0000000f00 */
[----:B-1----:R-:W-:-:S05]  /*0980*/  IMAD.HI R12, R13, -0x77777777, R12 ;  /* 0x888888890d0c7827 */ /* 0x002fca00078e020c */
[----:B0-----:R-:W-:-:S04]  /*0990*/  SHF.R.U32.HI R21, RZ, 0x1f, R12 ;  /* 0x0000001fff157819 */ /* 0x001fc8000001160c */
        /* <DEDUP_REMOVED lines=15> */
[----:B------:R-:W-:Y:S01]  /*0a90*/  FMUL R13, R13, 30 ;  /* 0x41f000000d0d7820 */ /* 0x000fe20000400000 */
[----:B------:R-:W-:-:S05]  /*0aa0*/  HFMA2 R12, -RZ, RZ, 0, 0 ;  /* 0x00000000ff0c7431 */ /* 0x000fca00000001ff */
[----:B------:R-:W1:Y:S02]  /*0ab0*/  F2I.TRUNC.NTZ R13, R13 ;  /* 0x0000000d000d7305 */ /* 0x000e64000020f100 */
        /* <DEDUP_REMOVED lines=43> */
[----:B------:R-:W-:Y:S02]  /*0d70*/  IMAD R14, R21, -0x1e, R13 ;  /* 0xffffffe2150e7824 */ /* 0x000fe400078e020d */
[----:B------:R-:W4:Y:S03]  /*0d80*/  LDG.E R21, desc[UR14][R6.64+0x8] ;  /* 0x0000080e06157981 */ /* 0x000f26000c1e1900 */
[----:B------:R-:W-:Y:S01]  /*0d90*/  LEA R14, R14, R3, 0x2 ;  /* 0x000000030e0e7211 */ /* 0x000fe200078e10ff */
[C---:B--2---:R-:W-:Y:S01]  /*0da0*/  FADD R23, R18.reuse, R23 ;  /* 0x0000001712177221 */ /* 0x044fe20000000000 */
[----:B---3--:R-:W-:-:S04]  /*0db0*/  FFMA R17, R18, R19, R17 ;  /* 0x0000001312117223 */ /* 0x008fc80000000011 */
[----:B------:R-:W-:Y:S04]  /*0dc0*/  STL [R16+0xf0], R23 ;  /* 0x0000f01710007387 */ /* 0x000fe80000100800 */
[----:B------:R0:W-:Y:S04]  /*0dd0*/  STL [R16], R17 ;  /* 0x0000001110007387 */ /* 0x0001e80000100800 */
[----:B------:R-:W2:Y:S04]  /*0de0*/  LDG.E R18, desc[UR14][R4.64+0x8] ;  /* 0x0000080e04127981 */ /* 0x000ea8000c1e1900 */
[----:B------:R-:W2:Y:S04]  /*0df0*/  LDL R19, [R14+0xf0] ;  /* 0x0000f0000e137983 */ /* 0x000ea80000100800 */
[----:B------:R-:W3:Y:S01]  /*0e00*/  LDL R25, [R14] ;  /* 0x000000000e197983 */ /* 0x000ee20000100800 */
[----:B----4-:R-:W-:-:S04]  /*0e10*/  FMUL R15, R8, R15 ;  /* 0x0000000f080f7220 */ /* 0x010fc80000400000 */
[----:B------:R-:W1:Y:S02]  /*0e20*/  FRND.FLOOR R12, R15 ;  /* 0x0000000f000c7307 */ /* 0x000e640000205000 */
[----:B-1----:R-:W-:Y:S02]  /*0e30*/  FADD R12, R15, -R12 ;  /* 0x8000000c0f0c7221 */ /* 0x002fe40000000000 */
[----:B------:R1:W4:Y:S02]  /*0e40*/  LDG.E R15, desc[UR14][R6.64+0xc] ;  /* 0x00000c0e060f7981 */ /* 0x000324000c1e1900 */
[----:B------:R-:W-:-:S04]  /*0e50*/  FMUL R12, R12, 30 ;  /* 0x41f000000c0c7820 */ /* 0x000fc80000400000 */
[----:B------:R0:W1:Y:S02]  /*0e60*/  F2I.TRUNC.NTZ R13, R12 ;  /* 0x0000000c000d7305 */ /* 0x000064000020f100 */
[----:B0-----:R-:W-:-:S05]  /*0e70*/  MOV R12, RZ ;  /* 0x000000ff000c7202 */ /* 0x001fca0000000f00 */
[----:B-1----:R-:W-:Y:S02]  /*0e80*/  IMAD.HI R16, R13, -0x77777777, R12 ;  /* 0x888888890d107827 */ /* 0x002fe400078e020c */
[----:B------:R-:W4:Y:S03]  /*0e90*/  LDG.E R12, desc[UR14][R4.64+0xc] ;  /* 0x00000c0e040c7981 */ /* 0x000f26000c1e1900 */
[----:B------:R-:W-:-:S04]  /*0ea0*/  SHF.R.U32.HI R17, RZ, 0x1f, R16 ;  /* 0x0000001fff117819 */ /* 0x000fc80000011610 */
[----:B------:R-:W-:-:S05]  /*0eb0*/  LEA.HI.SX32 R17, R16, R17, 0x1c ;  /* 0x0000001110117211 */ /* 0x000fca00078fe2ff */
[----:B------:R-:W-:-:S05]  /*0ec0*/  IMAD R16, R17, -0x1e, R13 ;  /* 0xffffffe211107824 */ /* 0x000fca00078e020d */
[----:B------:R-:W-:Y:S01]  /*0ed0*/  LEA R16, R16, R3, 0x2 ;  /* 0x0000000310107211 */ /* 0x000fe200078e10ff */
[C---:B--2---:R-:W-:Y:S01]  /*0ee0*/  FADD R19, R18.reuse, R19 ;  /* 0x0000001312137221 */ /* 0x044fe20000000000 */
[----:B---3--:R-:W-:-:S04]  /*0ef0*/  FFMA R21, R18, R21, R25 ;  /* 0x0000001512157223 */ /* 0x008fc80000000019 */
[----:B------:R0:W-:Y:S04]  /*0f00*/  STL [R14+0xf0], R19 ;  /* 0x0000f0130e007387 */ /* 0x0001e80000100800 */
[----:B------:R1:W-:Y:S04]  /*0f10*/  STL [R14], R21 ;  /* 0x000000150e007387 */ /* 0x0003e80000100800 */
[----:B------:R-:W4:Y:S04]  /*0f20*/  LDL R13, [R16+0xf0] ;  /* 0x0000f000100d7983 */ /* 0x000f280000100800 */
[----:B------:R-:W2:Y:S01]  /*0f30*/  LDL R17, [R16] ;  /* 0x0000000010117983 */ /* 0x000ea20000100800 */
[----:B------:R-:W-:-:S04]  /*0f40*/  UIADD3 UR12, UPT, UPT, UR12, 0x8, URZ ;  /* 0x000000080c0c7890 */ /* 0x000fc8000fffe0ff */
[----:B------:R-:W-:Y:S01]  /*0f50*/  UISETP.NE.AND UP1, UPT, UR12, URZ, UPT ;  /* 0x000000ff0c00728c */ /* 0x000fe2000bf25270 */
[----:B------:R-:W-:Y:S02]  /*0f60*/  IADD3 R10, P0, PT, R10, 0x20, RZ ;  /* 0x000000200a0a7810 */ /* 0x000fe40007f1e0ff */
[----:B------:R-:W-:Y:S02]  /*0f70*/  IADD3 R6, P2, PT, R6, 0x20, RZ ;  /* 0x0000002006067810 */ /* 0x000fe40007f5e0ff */
[----:B------:R-:W-:Y:S01]  /*0f80*/  IADD3.X R11, PT, PT, RZ, R11, RZ, P0, !PT ;  /* 0x0000000bff0b7210 */ /* 0x000fe200007fe4ff */
[C---:B----4-:R-:W-:Y:S01]  /*0f90*/  FADD R13, R12.reuse, R13 ;  /* 0x0000000d0c0d7221 */ /* 0x050fe20000000000 */
[----:B--2---:R-:W-:-:S04]  /*0fa0*/  FFMA R15, R12, R15, R17 ;  /* 0x0000000f0c0f7223 */ /* 0x004fc80000000011 */
[----:B------:R1:W-:Y:S04]  /*0fb0*/  STL [R16+0xf0], R13 ;  /* 0x0000f00d10007387 */ /* 0x0003e80000100800 */
[----:B------:R1:W-:Y:S01]  /*0fc0*/  STL [R16], R15 ;  /* 0x0000000f10007387 */ /* 0x0003e20000100800 */
[----:B------:R-:W-:Y:S02]  /*0fd0*/  IADD3 R12, P1, PT, R4, 0x20, RZ ;  /* 0x00000020040c7810 */ /* 0x000fe40007f3e0ff */
[----:B------:R-:W-:Y:S02]  /*0fe0*/  IADD3.X R17, PT, PT, RZ, R7, RZ, P2, !PT ;  /* 0x00000007ff117210 */ /* 0x000fe400017fe4ff */
[----:B0-----:R-:W-:Y:S01]  /*0ff0*/  IADD3.X R19, PT, PT, RZ, R5, RZ, P1, !PT ;  /* 0x00000005ff137210 */ /* 0x001fe20000ffe4ff */
[----:B------:R-:W-:Y:S08]  /*1000*/  BRA.U UP1, `(.L_x_2) ;  /* 0xfffffff501547547 */ /* 0x000ff0000b83ffff */
.L_x_1:
[----:B------:R-:W-:Y:S05]  /*1010*/  BRA.U !UP0, `(.L_x_0) ;  /* 0x0000000908a87547 */ /* 0x000fea000b800000 */
[----:B------:R-:W-:Y:S02]  /*1020*/  UISETP.GE.U32.AND UP0, UPT, UR11, 0x4, UPT ;  /* 0x000000040b00788c */ /* 0x000fe4000bf06070 */
[----:B------:R-:W-:-:S04]  /*1030*/  ULOP3.LUT UR5, UR10, 0x3, URZ, 0xc0, !UPT ;  /* 0x000000030a057892 */ /* 0x000fc8000f8ec0ff */
[----:B------:R-:W-:-:S03]  /*1040*/  UISETP.NE.AND UP1, UPT, UR5, URZ, UPT ;  /* 0x000000ff0500728c */ /* 0x000fc6000bf25270 */
[----:B------:R-:W-:Y:S08]  /*1050*/  BRA.U !UP0, `(.L_x_3) ;  /* 0x00000005085c7547 */ /* 0x000ff0000b800000 */
[----:B------:R-:W0:Y:S08]  /*1060*/  LDC.64 R4, c[0x0][0x380] ;  /* 0x0000e000ff047b82 */ /* 0x000e300000000a00 */
[----:B------:R-:W2:Y:S01]  /*1070*/  LDC.64 R10, c[0x0][0x388] ;  /* 0x0000e200ff0a7b82 */ /* 0x000ea20000000a00 */
[----:B0-----:R-:W-:-:S05]  /*1080*/  IMAD.WIDE.U32 R4, R9, 0x4, R4 ;  /* 0x0000000409047825 */ /* 0x001fca00078e0004 */
[----:B------:R-:W3:Y:S04]  /*1090*/  LDG.E R7, desc[UR14][R4.64] ;  /* 0x0000000e04077981 */ /* 0x000ee8000c1e1900 */
[----:B-1----:R-:W4:Y:S01]  /*10a0*/  LDG.E R13, desc[UR14][R4.64+0x4] ;  /* 0x0000040e040d7981 */ /* 0x002f22000c1e1900 */
[----:B------:R-:W-:Y:S02]  /*10b0*/  HFMA2 R14, -RZ, RZ, 0, 0 ;  /* 0x00000000ff0e7431 */ /* 0x000fe400000001ff */
[----:B--2---:R-:W-:-:S05]  /*10c0*/  IMAD.WIDE.U32 R10, R9, 0x4, R10 ;  /* 0x00000004090a7825 */ /* 0x004fca00078e000a */
[----:B------:R-:W2:Y:S01]  /*10d0*/  LDG.E R18, desc[UR14][R10.64] ;  /* 0x0000000e0a127981 */ /* 0x000ea2000c1e1900 */
[----:B---3-5:R-:W-:-:S04]  /*10e0*/  FMUL R12, R8, R7 ;  /* 0x00000007080c7220 */ /* 0x028fc80000400000 */
[----:B------:R-:W0:Y:S02]  /*10f0*/  FRND.FLOOR R7, R12 ;  /* 0x0000000c00077307 */ /* 0x000e240000205000 */
[----:B0-----:R-:W-:-:S04]  /*1100*/  FADD R7, R12, -R7 ;  /* 0x800000070c077221 */ /* 0x001fc80000000000 */
[----:B------:R-:W-:Y:S02]  /*1110*/  FMUL R15, R7, 30 ;  /* 0x41f00000070f7820 */ /* 0x000fe40000400000 */
[----:B------:R-:W0:Y:S04]  /*1120*/  LDC.64 R6, c[0x0][0x390] ;  /* 0x0000e400ff067b82 */ /* 0x000e280000000a00 */
[----:B------:R-:W1:Y:S02]  /*1130*/  F2I.TRUNC.NTZ R15, R15 ;  /* 0x0000000f000f7305 */ /* 0x000e64000020f100 */
[----:B-1----:R-:W-:-:S05]  /*1140*/  IMAD.HI R14, R15, -0x77777777, R14 ;  /* 0x888888890f0e7827 */ /* 0x002fca00078e020e */
[----:B------:R-:W-:-:S04]  /*1150*/  SHF.R.U32.HI R17, RZ, 0x1f, R14 ;  /* 0x0000001fff117819 */ /* 0x000fc8000001160e */
[----:B------:R-:W-:-:S05]  /*1160*/  LEA.HI.SX32 R17, R14, R17, 0x1c ;  /* 0x000000110e117211 */ /* 0x000fca00078fe2ff */
[----:B------:R-:W-:Y:S02]  /*1170*/  IMAD R14, R17, -0x1e, R15 ;  /* 0xffffffe2110e7824 */ /* 0x000fe400078e020f */
[----:B0-----:R-:W-:-:S04]  /*1180*/  IMAD.WIDE.U32 R6, R9, 0x4, R6 ;  /* 0x0000000409067825 */ /* 0x001fc800078e0006 */
[----:B----4-:R-:W-:Y:S01]  /*1190*/  FMUL R19, R8, R13 ;  /* 0x0000000d08137220 */ /* 0x010fe20000400000 */
[----:B------:R-:W3:Y:S01]  /*11a0*/  LDG.E R15, desc[UR14][R4.64+0x8] ;  /* 0x0000080e040f7981 */ /* 0x000ee2000c1e1900 */
[----:B------:R-:W-:-:S03]  /*11b0*/  LEA R14, R14, R3, 0x2 ;  /* 0x000000030e0e7211 */ /* 0x000fc600078e10ff */
[----:B------:R-:W4:Y:S04]  /*11c0*/  LDG.E R17, desc[UR14][R6.64] ;  /* 0x0000000e06117981 */ /* 0x000f28000c1e1900 */
[----:B------:R-:W4:Y:S04]  /*11d0*/  LDL R20, [R14+0xf0] ;  /* 0x0000f0000e147983 */ /* 0x000f280000100800 */
[----:B------:R-:W2:Y:S01]  /*11e0*/  LDL R16, [R14] ;  /* 0x000000000e107983 */ /* 0x000ea20000100800 */
[----:B------:R-:W0:Y:S03]  /*11f0*/  FRND.FLOOR R12, R19 ;  /* 0x00000013000c7307 */ /* 0x000e260000205000 */
[----:B------:R-:W3:Y:S01]  /*1200*/  LDG.E R5, desc[UR14][R4.64+0xc] ;  /* 0x00000c0e04057981 */ /* 0x000ee2000c1e1900 */
[----:B0-----:R-:W-:-:S03]  /*1210*/  FADD R12, R19, -R12 ;  /* 0x8000000c130c7221 */ /* 0x001fc60000000000 */
[----:B------:R-:W3:Y:S01]  /*1220*/  LDG.E R19, desc[UR14][R10.64+0x4] ;  /* 0x0000040e0a137981 */ /* 0x000ee2000c1e1900 */
[----:B------:R-:W-:-:S04]  /*1230*/  FMUL R12, R12, 30 ;  /* 0x41f000000c0c7820 */ /* 0x000fc80000400000 */
[----:B------:R0:W1:Y:S02]  /*1240*/  F2I.TRUNC.NTZ R13, R12 ;  /* 0x0000000c000d7305 */ /* 0x000064000020f100 */
[----:B0-----:R-:W-:-:S05]  /*1250*/  MOV R12, RZ ;  /* 0x000000ff000c7202 */ /* 0x001fca0000000f00 */
        /* <DEDUP_REMOVED lines=11> */
[----:B------:R-:W4:Y:S01]  /*1310*/  LDL R17, [R16] ;  /* 0x0000000010117983 */ /* 0x000f220000100800 */
[----:B---3--:R-:W-:-:S04]  /*1320*/  FMUL R15, R8, R15 ;  /* 0x0000000f080f7220 */ /* 0x008fc80000400000 */
[----:B------:R-:W3:Y:S02]  /*1330*/  FRND.FLOOR R12, R15 ;  /* 0x0000000f000c7307 */ /* 0x000ee40000205000 */
[----:B---3--:R-:W-:-:S04]  /*1340*/  FADD R12, R15, -R12 ;  /* 0x8000000c0f0c7221 */ /* 0x008fc80000000000 */
[----:B------:R-:W-:-:S04]  /*1350*/  FMUL R20, R12, 30 ;  /* 0x41f000000c147820 */ /* 0x000fc80000400000 */
[----:B0-----:R-:W0:Y:S01]  /*1360*/  F2I.TRUNC.NTZ R13, R20 ;  /* 0x00000014000d7305 */ /* 0x001e22000020f100 */
[----:B------:R-:W-:-:S05]  /*1370*/  HFMA2 R12, -RZ, RZ, 0, 0 ;  /* 0x00000000ff0c7431 */ /* 0x000fca00000001ff */
[----:B0-----:R-:W-:-:S05]  /*1380*/  IMAD.HI R12, R13, -0x77777777, R12 ;  /* 0x888888890d0c7827 */ /* 0x001fca00078e020c */
[----:B-1----:R-:W-:-:S04]  /*1390*/  SHF.R.U32.HI R21, RZ, 0x1f, R12 ;  /* 0x0000001fff157819 */ /* 0x002fc8000001160c */
[----:B------:R-:W-:-:S05]  /*13a0*/  LEA.HI.SX32 R21, R12, R21, 0x1c ;  /* 0x000000150c157211 */ /* 0x000fca00078fe2ff */
[----:B------:R-:W-:Y:S02]  /*13b0*/  IMAD R12, R21, -0x1e, R13 ;  /* 0xffffffe2150c7824 */ /* 0x000fe400078e020d */
[----:B------:R-:W3:Y:S03]  /*13c0*/  LDG.E R13, desc[UR14][R6.64+0x8] ;  /* 0x0000080e060d7981 */ /* 0x000ee6000c1e1900 */
[----:B------:R-:W-:Y:S01]  /*13d0*/  LEA R12, R12, R3, 0x2 ;  /* 0x000000030c0c7211 */ /* 0x000fe200078e10ff */
[C---:B--2---:R-:W-:Y:S01]  /*13e0*/  FADD R23, R18.reuse, R23 ;  /* 0x0000001712177221 */ /* 0x044fe20000000000 */
[----:B----4-:R-:W-:-:S04]  /*13f0*/  FFMA R17, R18, R19, R17 ;  /* 0x0000001312117223 */ /* 0x010fc80000000011 */
[----:B------:R-:W-:Y:S04]  /*1400*/  STL [R16+0xf0], R23 ;  /* 0x0000f01710007387 */ /* 0x000fe80000100800 */
[----:B------:R0:W-:Y:S04]  /*1410*/  STL [R16], R17 ;  /* 0x0000001110007387 */ /* 0x0001e80000100800 */
[----:B------:R-:W3:Y:S04]  /*1420*/  LDL R14, [R12+0xf0] ;  /* 0x0000f0000c0e7983 */ /* 0x000ee80000100800 */
[----:B------:R-:W2:Y:S04]  /*1430*/  LDG.E R18, desc[UR14][R10.64+0x8] ;  /* 0x0000080e0a127981 */ /* 0x000ea8000c1e1900 */
[----:B------:R-:W2:Y:S01]  /*1440*/  LDL R20, [R12] ;  /* 0x000000000c147983 */ /* 0x000ea20000100800 */
[----:B------:R-:W-:-:S03]  /*1450*/  FMUL R15, R8, R5 ;  /* 0x00000005080f7220 */ /* 0x000fc60000400000 */
[----:B------:R-:W4:Y:S01]  /*1460*/  LDG.E R6, desc[UR14][R6.64+0xc] ;  /* 0x00000c0e06067981 */ /* 0x000f22000c1e1900 */
[----:B------:R-:W1:Y:S03]  /*1470*/  FRND.FLOOR R4, R15 ;  /* 0x0000000f00047307 */ /* 0x000e660000205000 */
[----:B------:R-:W4:Y:S01]  /*1480*/  LDG.E R11, desc[UR14][R10.64+0xc] ;  /* 0x00000c0e0a0b7981 */ /* 0x000f22000c1e1900 */
[----:B-1----:R-:W-:-:S04]  /*1490*/  FADD R4, R15, -R4 ;  /* 0x800000040f047221 */ /* 0x002fc80000000000 */
[----:B------:R-:W-:-:S04]  /*14a0*/  FMUL R4, R4, 30 ;  /* 0x41f0000004047820 */ /* 0x000fc80000400000 */
[----:B------:R1:W0:Y:S02]  /*14b0*/  F2I.TRUNC.NTZ R5, R4 ;  /* 0x0000000400057305 */ /* 0x000224000020f100 */
[----:B-1----:R-:W-:-:S05]  /*14c0*/  MOV R4, RZ ;  /* 0x000000ff00047202 */ /* 0x002fca0000000f00 */
[----:B0-----:R-:W-:-:S05]  /*14d0*/  IMAD.HI R16, R5, -0x77777777, R4 ;  /* 0x8888888905107827 */ /* 0x001fca00078e0204 */
[----:B------:R-:W-:-:S04]  /*14e0*/  SHF.R.U32.HI R17, RZ, 0x1f, R16 ;  /* 0x0000001fff117819 */ /* 0x000fc80000011610 */
[----:B------:R-:W-:-:S05]  /*14f0*/  LEA.HI.SX32 R17, R16, R17, 0x1c ;  /* 0x0000001110117211 */ /* 0x000fca00078fe2ff */
[----:B------:R-:W-:-:S05]  /*1500*/  IMAD R16, R17, -0x1e, R5 ;  /* 0xffffffe211107824 */ /* 0x000fca00078e0205 */
[----:B------:R-:W-:Y:S01]  /*1510*/  LEA R16, R16, R3, 0x2 ;  /* 0x0000000310107211 */ /* 0x000fe200078e10ff */
[C---:B---3--:R-:W-:Y:S01]  /*1520*/  FADD R5, R13.reuse, R14 ;  /* 0x0000000e0d057221 */ /* 0x048fe20000000000 */
[----:B--2---:R-:W-:-:S04]  /*1530*/  FFMA R13, R13, R18, R20 ;  /* 0x000000120d0d7223 */ /* 0x004fc80000000014 */
[----:B------:R0:W-:Y:S04]  /*1540*/  STL [R12+0xf0], R5 ;  /* 0x0000f0050c007387 */ /* 0x0001e80000100800 */
[----:B------:R0:W-:Y:S04]  /*1550*/  STL [R12], R13 ;  /* 0x0000000d0c007387 */ /* 0x0001e80000100800 */
[----:B------:R-:W4:Y:S04]  /*1560*/  LDL R15, [R16+0xf0] ;  /* 0x0000f000100f7983 */ /* 0x000f280000100800 */
[----:B------:R-:W2:Y:S01]  /*1570*/  LDL R17, [R16] ;  /* 0x0000000010117983 */ /* 0x000ea20000100800 */
[----:B------:R-:W-:Y:S01]  /*1580*/  IADD3 R9, PT, PT, R9, 0x4, RZ ;  /* 0x0000000409097810 */ /* 0x000fe20007ffe0ff */
[C---:B----4-:R-:W-:Y:S01]  /*1590*/  FADD R15, R6.reuse, R15 ;  /* 0x0000000f060f7221 */ /* 0x050fe20000000000 */
[----:B--2---:R-:W-:-:S04]  /*15a0*/  FFMA R17, R6, R11, R17 ;  /* 0x0000000b06117223 */ /* 0x004fc80000000011 */
[----:B------:R0:W-:Y:S04]  /*15b0*/  STL [R16+0xf0], R15 ;  /* 0x0000f00f10007387 */ /* 0x0001e80000100800 */
[----:B------:R0:W-:Y:S02]  /*15c0*/  STL [R16], R17 ;  /* 0x0000001110007387 */ /* 0x0001e40000100800 */
.L_x_3:
[----:B------:R-:W-:Y:S05]  /*15d0*/  BRA.U !UP1, `(.L_x_0) ;  /* 0x0000000509387547 */ /* 0x000fea000b800000 */
[----:B------:R-:W-:Y:S02]  /*15e0*/  UISETP.NE.AND UP0, UPT, UR5, 0x1, UPT ;  /* 0x000000010500788c */ /* 0x000fe4000bf05270 */
[----:B------:R-:W-:-:S04]  /*15f0*/  ULOP3.LUT UR4, UR10, 0x1, URZ, 0xc0, !UPT ;  /* 0x000000010a047892 */ /* 0x000fc8000f8ec0ff */
[----:B------:R-:W-:-:S03]  /*1600*/  UISETP.NE.U32.AND UP1, UPT, UR4, 0x1, UPT ;  /* 0x000000010400788c */ /* 0x000fc6000bf25070 */
[----:B------:R-:W-:Y:S08]  /*1610*/  BRA.U !UP0, `(.L_x_4) ;  /* 0x0000000108bc7547 */ /* 0x000ff0000b800000 */
[----:B0-----:R-:W0:Y:S08]  /*1620*/  LDC.64 R4, c[0x0][0x380] ;  /* 0x0000e000ff047b82 */ /* 0x001e300000000a00 */
[----:B-1----:R-:W1:Y:S01]  /*1630*/  LDC.64 R12, c[0x0][0x390] ;  /* 0x0000e400ff0c7b82 */ /* 0x002e620000000a00 */
[----:B0-----:R-:W-:-:S05]  /*1640*/  IMAD.WIDE.U32 R4, R9, 0x4, R4 ;  /* 0x0000000409047825 */ /* 0x001fca00078e0004 */
[----:B------:R-:W2:Y:S04]  /*1650*/  LDG.E R7, desc[UR14][R4.64] ;  /* 0x0000000e04077981 */ /* 0x000ea8000c1e1900 */
[----:B------:R1:W3:Y:S02]  /*1660*/  LDG.E R11, desc[UR14][R4.64+0x4] ;  /* 0x0000040e040b7981 */ /* 0x0002e4000c1e1900 */
[----:B-1----:R-:W-:-:S04]  /*1670*/  IMAD.WIDE.U32 R4, R9, 0x4, R12 ;  /* 0x0000000409047825 */ /* 0x002fc800078e000c */
[----:B--2--5:R-:W-:-:S04]  /*1680*/  FMUL R10, R8, R7 ;  /* 0x00000007080a7220 */ /* 0x024fc80000400000 */
[----:B------:R-:W0:Y:S02]  /*1690*/  FRND.FLOOR R7, R10 ;  /* 0x0000000a00077307 */ /* 0x000e240000205000 */
[----:B0-----:R-:W-:-:S04]  /*16a0*/  FADD R7, R10, -R7 ;  /* 0x800000070a077221 */ /* 0x001fc80000000000 */
[----:B------:R-:W-:Y:S02]  /*16b0*/  FMUL R14, R7, 30 ;  /* 0x41f00000070e7820 */ /* 0x000fe40000400000 */
[----:B------:R-:W0:Y:S02]  /*16c0*/  LDC.64 R6, c[0x0][0x388] ;  /* 0x0000e200ff067b82 */ /* 0x000e240000000a00 */
[----:B------:R1:W2:Y:S02]  /*16d0*/  F2I.TRUNC.NTZ R15, R14 ;  /* 0x0000000e000f7305 */ /* 0x0002a4000020f100 */
[----:B-1----:R-:W-:-:S05]  /*16e0*/  HFMA2 R14, -RZ, RZ, 0, 0 ;  /* 0x00000000ff0e7431 */ /* 0x002fca00000001ff */
[----:B--2---:R-:W-:-:S05]  /*16f0*/  IMAD.HI R16, R15, -0x77777777, R14 ;  /* 0x888888890f107827 */ /* 0x004fca00078e020e */
[----:B------:R-:W-:-:S04]  /*1700*/  SHF.R.U32.HI R17, RZ, 0x1f, R16 ;  /* 0x0000001fff117819 */ /* 0x000fc80000011610 */
[----:B------:R-:W-:-:S05]  /*1710*/  LEA.HI.SX32 R17, R16, R17, 0x1c ;  /* 0x0000001110117211 */ /* 0x000fca00078fe2ff */
[----:B------:R-:W-:Y:S02]  /*1720*/  IMAD R10, R17, -0x1e, R15 ;  /* 0xffffffe2110a7824 */ /* 0x000fe400078e020f */
[----:B0-----:R-:W-:Y:S01]  /*1730*/  IMAD.WIDE.U32 R6, R9, 0x4, R6 ;  /* 0x0000000409067825 */ /* 0x001fe200078e0006 */
[----:B------:R-:W2:Y:S02]  /*1740*/  LDG.E R15, desc[UR14][R4.64] ;  /* 0x0000000e040f7981 */ /* 0x000ea4000c1e1900 */
[----:B------:R-:W-:Y:S02]  /*1750*/  LEA R12, R10, R3, 0x2 ;  /* 0x000000030a0c7211 */ /* 0x000fe400078e10ff */
[----:B------:R-:W4:Y:S04]  /*1760*/  LDG.E R16, desc[UR14][R6.64] ;  /* 0x0000000e06107981 */ /* 0x000f28000c1e1900 */
[----:B------:R-:W2:Y:S04]  /*1770*/  LDL R13, [R12+0xf0] ;  /* 0x0000f0000c0d7983 */ /* 0x000ea80000100800 */
[----:B------:R-:W4:Y:S01]  /*1780*/  LDL R14, [R12] ;  /* 0x000000000c0e7983 */ /* 0x000f220000100800 */
[----:B---3--:R-:W-:-:S03]  /*1790*/  FMUL R17, R8, R11 ;  /* 0x0000000b08117220 */ /* 0x008fc60000400000 */
[----:B------:R-:W3:Y:S01]  /*17a0*/  LDG.E R5, desc[UR14][R4.64+0x4] ;  /* 0x0000040e04057981 */ /* 0x000ee2000c1e1900 */
[----:B------:R-:W0:Y:S03]  /*17b0*/  FRND.FLOOR R10, R17 ;  /* 0x00000011000a7307 */ /* 0x000e260000205000 */
[----:B------:R-:W3:Y:S01]  /*17c0*/  LDG.E R6, desc[UR14][R6.64+0x4] ;  /* 0x0000040e06067981 */ /* 0x000ee2000c1e1900 */
[----:B0-----:R-:W-:-:S04]  /*17d0*/  FADD R10, R17, -R10 ;  /* 0x8000000a110a7221 */ /* 0x001fc80000000000 */
[----:B------:R-:W-:-:S04]  /*17e0*/  FMUL R10, R10, 30 ;  /* 0x41f000000a0a7820 */ /* 0x000fc80000400000 */
[----:B------:R0:W1:Y:S02]  /*17f0*/  F2I.TRUNC.NTZ R11, R10 ;  /* 0x0000000a000b7305 */ /* 0x000064000020f100 */
[----:B0-----:R-:W-:-:S05]  /*1800*/  MOV R10, RZ ;  /* 0x000000ff000a7202 */ /* 0x001fca0000000f00 */
[----:B-1----:R-:W-:-:S05]  /*1810*/  IMAD.HI R18, R11, -0x77777777, R10 ;  /* 0x888888890b127827 */ /* 0x002fca00078e020a */
[----:B------:R-:W-:-:S04]  /*1820*/  SHF.R.U32.HI R19, RZ, 0x1f, R18 ;  /* 0x0000001fff137819 */ /* 0x000fc80000011612 */
[----:B------:R-:W-:-:S05]  /*1830*/  LEA.HI.SX32 R19, R18, R19, 0x1c ;  /* 0x0000001312137211 */ /* 0x000fca00078fe2ff */
[----:B------:R-:W-:Y:S02]  /*1840*/  IMAD R18, R19, -0x1e, R11 ;  /* 0xffffffe213127824 */ /* 0x000fe400078e020b */
[C---:B--2---:R-:W-:Y:S01]  /*1850*/  FADD R13, R15.reuse, R13 ;  /* 0x0000000d0f0d7221 */ /* 0x044fe20000000000 */
[----:B----4-:R-:W-:Y:S02]  /*1860*/  FFMA R11, R15, R16, R14 ;  /* 0x000000100f0b7223 */ /* 0x010fe4000000000e */
[----:B------:R-:W-:Y:S02]  /*1870*/  LEA R15, R18, R3, 0x2 ;  /* 0x00000003120f7211 */ /* 0x000fe400078e10ff */
[----:B------:R2:W-:Y:S04]  /*1880*/  STL [R12+0xf0], R13 ;  /* 0x0000f00d0c007387 */ /* 0x0005e80000100800 */
[----:B------:R2:W-:Y:S04]  /*1890*/  STL [R12], R11 ;  /* 0x0000000b0c007387 */ /* 0x0005e80000100800 */
[----:B------:R-:W3:Y:S04]  /*18a0*/  LDL R10, [R15+0xf0] ;  /* 0x0000f0000f0a7983 */ /* 0x000ee80000100800 */
[----:B------:R-:W4:Y:S01]  /*18b0*/  LDL R14, [R15] ;  /* 0x000000000f0e7983 */ /* 0x000f220000100800 */
[----:B------:R-:W-:Y:S01]  /*18c0*/  IADD3 R9, PT, PT, R9, 0x2, RZ ;  /* 0x0000000209097810 */ /* 0x000fe20007ffe0ff */
[C---:B---3--:R-:W-:Y:S01]  /*18d0*/  FADD R10, R5.reuse, R10 ;  /* 0x0000000a050a7221 */ /* 0x048fe20000000000 */
[----:B----4-:R-:W-:-:S04]  /*18e0*/  FFMA R14, R5, R6, R14 ;  /* 0x00000006050e7223 */ /* 0x010fc8000000000e */
[----:B------:R2:W-:Y:S04]  /*18f0*/  STL [R15+0xf0], R10 ;  /* 0x0000f00a0f007387 */ /* 0x0005e80000100800 */
[----:B------:R2:W-:Y:S02]  /*1900*/  STL [R15], R14 ;  /* 0x0000000e0f007387 */ /* 0x0005e40000100800 */
.L_x_4:
[----:B------:R-:W-:Y:S05]  /*1910*/  BRA.U UP1, `(.L_x_0) ;  /* 0x0000000101687547 */ /* 0x000fea000b800000 */
[----:B0-----:R-:W0:Y:S08]  /*1920*/  LDC.64 R4, c[0x0][0x380] ;  /* 0x0000e000ff047b82 */ /* 0x001e300000000a00 */
[----:B--2---:R-:W2:Y:S01]  /*1930*/  LDC.64 R10, c[0x0][0x388] ;  /* 0x0000e200ff0a7b82 */ /* 0x004ea20000000a00 */
[----:B0-----:R-:W-:-:S06]  /*1940*/  IMAD.WIDE.U32 R4, R9, 0x4, R4 ;  /* 0x0000000409047825 */ /* 0x001fcc00078e0004 */
[----:B------:R-:W1:Y:S02]  /*1950*/  LDG.E R5, desc[UR14][R4.64] ;  /* 0x0000000e04057981 */ /* 0x000e64000c1e1900 */
[----:B-1---5:R-:W-:-:S04]  /*1960*/  FMUL R14, R8, R5 ;  /* 0x00000005080e7220 */ /* 0x022fc80000400000 */
[----:B------:R-:W0:Y:S02]  /*1970*/  FRND.FLOOR R7, R14 ;  /* 0x0000000e00077307 */ /* 0x000e240000205000 */
[----:B0-----:R-:W-:-:S04]  /*1980*/  FADD R7, R14, -R7 ;  /* 0x800000070e077221 */ /* 0x001fc80000000000 */
[----:B------:R-:W-:Y:S02]  /*1990*/  FMUL R12, R7, 30 ;  /* 0x41f00000070c7820 */ /* 0x000fe40000400000 */
[----:B------:R-:W0:Y:S02]  /*19a0*/  LDC.64 R6, c[0x0][0x390] ;  /* 0x0000e400ff067b82 */ /* 0x000e240000000a00 */
[----:B------:R1:W3:Y:S02]  /*19b0*/  F2I.TRUNC.NTZ R13, R12 ;  /* 0x0000000c000d7305 */ /* 0x0002e4000020f100 */
[----:B-1----:R-:W-:-:S05]  /*19c0*/  HFMA2 R12, -RZ, RZ, 0, 0 ;  /* 0x00000000ff0c7431 */ /* 0x002fca00000001ff */
[----:B---3--:R-:W-:-:S04]  /*19d0*/  IMAD.HI R15, R13, -0x77777777, R12 ;  /* 0x888888890d0f7827 */ /* 0x008fc800078e020c */
[----:B0-----:R-:W-:Y:S01]  /*19e0*/  IMAD.WIDE.U32 R4, R9, 0x4, R6 ;  /* 0x0000000409047825 */ /* 0x001fe200078e0006 */
[----:B------:R-:W-:-:S03]  /*19f0*/  SHF.R.U32.HI R16, RZ, 0x1f, R15 ;  /* 0x0000001fff107819 */ /* 0x000fc6000001160f */
[----:B--2---:R-:W-:Y:S01]  /*1a00*/  IMAD.WIDE.U32 R6, R9, 0x4, R10 ;  /* 0x0000000409067825 */ /* 0x004fe200078e000a */
[----:B------:R-:W-:Y:S01]  /*1a10*/  LEA.HI.SX32 R15, R15, R16, 0x1c ;  /* 0x000000100f0f7211 */ /* 0x000fe200078fe2ff */
[----:B------:R-:W2:Y:S04]  /*1a20*/  LDG.E R4, desc[UR14][R4.64] ;  /* 0x0000000e04047981 */ /* 0x000ea8000c1e1900 */
[----:B------:R-:W-:Y:S01]  /*1a30*/  IMAD R16, R15, -0x1e, R13 ;  /* 0xffffffe20f107824 */ /* 0x000fe200078e020d */
[----:B------:R-:W3:Y:S04]  /*1a40*/  LDG.E R7, desc[UR14][R6.64] ;  /* 0x0000000e06077981 */ /* 0x000ee8000c1e1900 */
[----:B------:R-:W-:-:S05]  /*1a50*/  LEA R16, R16, R3, 0x2 ;  /* 0x0000000310107211 */ /* 0x000fca00078e10ff */
[----:B------:R-:W2:Y:S04]  /*1a60*/  LDL R9, [R16+0xf0] ;  /* 0x0000f00010097983 */ /* 0x000ea80000100800 */
[----:B------:R-:W3:Y:S01]  /*1a70*/  LDL R11, [R16] ;  /* 0x00000000100b7983 */ /* 0x000ee20000100800 */
[C---:B--2---:R-:W-:Y:S01]  /*1a80*/  FADD R9, R4.reuse, R9 ;  /* 0x0000000904097221 */ /* 0x044fe20000000000 */
[----:B---3--:R-:W-:-:S04]  /*1a90*/  FFMA R11, R4, R7, R11 ;  /* 0x00000007040b7223 */ /* 0x008fc8000000000b */
[----:B------:R3:W-:Y:S04]  /*1aa0*/  STL [R16+0xf0], R9 ;  /* 0x0000f00910007387 */ /* 0x0007e80000100800 */
[----:B------:R3:W-:Y:S02]  /*1ab0*/  STL [R16], R11 ;  /* 0x0000000b10007387 */ /* 0x0007e40000100800 */
.L_x_0:
[----:B0--3--:R-:W3:Y:S01]  /*1ac0*/  LDL R9, [R1+0xf0] ;  /* 0x0000f00001097983 */ /* 0x009ee20000100800 */
[----:B------:R-:W-:Y:S01]  /*1ad0*/  BSSY.RECONVERGENT B2, `(.L_x_5) ;  /* 0x0000013000027945 */ /* 0x000fe20003800200 */
[----:B---3--:R-:W-:-:S13]  /*1ae0*/  FSETP.NEU.AND P0, PT, R9, RZ, PT ;  /* 0x000000ff0900720b */ /* 0x008fda0003f0d000 */
[----:B------:R-:W-:Y:S05]  /*1af0*/  @!P0 BRA `(.L_x_6) ;  /* 0x0000000000408947 */ /* 0x000fea0003800000 */
[----:B------:R-:W3:Y:S01]  /*1b00*/  LDL R4, [R1] ;  /* 0x0000000001047983 */ /* 0x000ee20000100800 */
[----:B------:R-:W0:Y:S01]  /*1b10*/  MUFU.RCP R5, R9 ;  /* 0x0000000900057308 */ /* 0x000e220000001000 */
[----:B------:R-:W-:Y:S01]  /*1b20*/  BSSY.RECONVERGENT B3, `(.L_x_7) ;  /* 0x000000c000037945 */ /* 0x000fe20003800200 */
[----:B0-----:R-:W-:-:S04]  /*1b30*/  FFMA R6, -R9, R5, 1 ;  /* 0x3f80000009067423 */ /* 0x001fc80000000105 */
[----:B------:R-:W-:Y:S02]  /*1b40*/  FFMA R5, R5, R6, R5 ;  /* 0x0000000605057223 */ /* 0x000fe40000000005 */
[----:B---3--:R-:W0:Y:S02]  /*1b50*/  FCHK P0, R4, R9 ;  /* 0x0000000904007302 */ /* 0x008e240000000000 */
[----:B------:R-:W-:-:S04]  /*1b60*/  FFMA R6, R4, R5, RZ ;  /* 0x0000000504067223 */ /* 0x000fc800000000ff */
[----:B------:R-:W-:-:S04]  /*1b70*/  FFMA R7, -R9, R6, R4 ;  /* 0x0000000609077223 */ /* 0x000fc80000000104 */
[----:B------:R-:W-:Y:S01]  /*1b80*/  FFMA R6, R5, R7, R6 ;  /* 0x0000000705067223 */ /* 0x000fe20000000006 */
[----:B0-----:R-:W-:Y:S06]  /*1b90*/  @!P0 BRA `(.L_x_8) ;  /* 0x0000000000108947 */ /* 0x001fec0003800000 */
[----:B------:R-:W-:Y:S02]  /*1ba0*/  MOV R5, R9 ;  /* 0x0000000900057202 */ /* 0x000fe40000000f00 */
[----:B------:R-:W-:-:S07]  /*1bb0*/  MOV R6, 0x1bd0 ;  /* 0x00001bd000067802 */ /* 0x000fce0000000f00 */
[----:B-12--5:R-:W-:Y:S05]  /*1bc0*/  CALL.REL.NOINC `($__internal_0_$__cuda_sm3x_div_rn_noftz_f32_slowpath) ;  /* 0x0000003800807944 */ /* 0x026fea0003c00000 */
[----:B------:R-:W-:-:S07]  /*1bd0*/  MOV R6, R4 ;  /* 0x0000000400067202 */ /* 0x000fce0000000f00 */
.L_x_8:
[----:B------:R-:W-:Y:S05]  /*1be0*/  BSYNC.RECONVERGENT B3 ;  /* 0x0000000000037941 */ /* 0x000fea0003800200 */
.L_x_7:
[----:B------:R0:W-:Y:S02]  /*1bf0*/  STL [R1], R6 ;  /* 0x0000000601007387 */ /* 0x0001e40000100800 */
.L_x_6:
[----:B------:R-:W-:Y:S05]  /*1c00*/  BSYNC.RECONVERGENT B2 ;  /* 0x0000000000027941 */ /* 0x000fea0003800200 */
.L_x_5:
[----:B------:R-:W3:Y:S01]  /*1c10*/  LDL R9, [R1+0xf4] ;  /* 0x0000f40001097983 */ /* 0x000ee20000100800 */
[----:B------:R-:W-:Y:S01]  /*1c20*/  BSSY.RECONVERGENT B2, `(.L_x_9) ;  /* 0x0000013000027945 */ /* 0x000fe20003800200 */
[----:B---3--:R-:W-:-:S13]  /*1c30*/  FSETP.NEU.AND P0, PT, R9, RZ, PT ;  /* 0x000000ff0900720b */ /* 0x008fda0003f0d000 */
[----:B------:R-:W-:Y:S05]  /*1c40*/  @!P0 BRA `(.L_x_10) ;  /* 0x0000000000408947 */ /* 0x000fea0003800000 */
[----:B0-----:R-:W3:Y:S01]  /*1c50*/  LDL R6, [R1+0x4] ;  /* 0x0000040001067983 */ /* 0x001ee20000100800 */
        /* <DEDUP_REMOVED lines=10> */
[----:B------:R-:W-:Y:S02]  /*1d00*/  MOV R5, R9 ;  /* 0x0000000900057202 */ /* 0x000fe40000000f00 */
[----:B------:R-:W-:-:S07]  /*1d10*/  MOV R6, 0x1d30 ;  /* 0x00001d3000067802 */ /* 0x000fce0000000f00 */
[----:B-12--5:R-:W-:Y:S05]  /*1d20*/  CALL.REL.NOINC `($__internal_0_$__cuda_sm3x_div_rn_noftz_f32_slowpath) ;  /* 0x0000003800287944 */ /* 0x026fea0003c00000 */
.L_x_12:
[----:B------:R-:W-:Y:S05]  /*1d30*/  BSYNC.RECONVERGENT B3 ;  /* 0x0000000000037941 */ /* 0x000fea0003800200 */
.L_x_11:
[----:B------:R3:W-:Y:S02]  /*1d40*/  STL [R1+0x4], R4 ;  /* 0x0000040401007387 */ /* 0x0007e40000100800 */
.L_x_10:
[----:B------:R-:W-:Y:S05]  /*1d50*/  BSYNC.RECONVERGENT B2 ;  /* 0x0000000000027941 */ /* 0x000fea0003800200 */
.L_x_9:
[----:B------:R-:W4:Y:S01]  /*1d60*/  LDL R9, [R1+0xf8] ;  /* 0x0000f80001097983 */ /* 0x000f220000100800 */
[----:B------:R-:W-:Y:S01]  /*1d70*/  BSSY.RECONVERGENT B2, `(.L_x_13) ;  /* 0x0000013000027945 */ /* 0x000fe20003800200 */
[----:B----4-:R-:W-:-:S13]  /*1d80*/  FSETP.NEU.AND P0, PT, R9, RZ, PT ;  /* 0x000000ff0900720b */ /* 0x010fda0003f0d000 */
[----:B------:R-:W-:Y:S05]  /*1d90*/  @!P0 BRA `(.L_x_14) ;  /* 0x0000000000408947 */ /* 0x000fea0003800000 */
[----:B---3--:R-:W3:Y:S01]  /*1da0*/  LDL R4, [R1+0x8] ;  /* 0x0000080001047983 */ /* 0x008ee20000100800 */
        /* <DEDUP_REMOVED lines=13> */
.L_x_16:
[----:B------:R-:W-:Y:S05]  /*1e80*/  BSYNC.RECONVERGENT B3 ;  /* 0x0000000000037941 */ /* 0x000fea0003800200 */
.L_x_15:
[----:B------:R4:W-:Y:S02]  /*1e90*/  STL [R1+0x8], R6 ;  /* 0x0000080601007387 */ /* 0x0009e40000100800 */
.L_x_14:
[----:B------:R-:W-:Y:S05]  /*1ea0*/  BSYNC.RECONVERGENT B2 ;  /* 0x0000000000027941 */ /* 0x000fea0003800200 */
.L_x_13:
[----:B------:R-:W2:Y:S01]  /*1eb0*/  LDL R9, [R1+0xfc] ;  /* 0x0000fc0001097983 */ /* 0x000ea20000100800 */
[----:B------:R-:W-:Y:S01]  /*1ec0*/  BSSY.RECONVERGENT B2, `(.L_x_17) ;  /* 0x0000013000027945 */ /* 0x000fe20003800200 */
[----:B--2---:R-:W-:-:S13]  /*1ed0*/  FSETP.NEU.AND P0, PT, R9, RZ, PT ;  /* 0x000000ff0900720b */ /* 0x004fda0003f0d000 */
[----:B------:R-:W-:Y:S05]  /*1ee0*/  @!P0 BRA `(.L_x_18) ;  /* 0x0000000000408947 */ /* 0x000fea0003800000 */
[----:B0---4-:R-:W2:Y:S01]  /*1ef0*/  LDL R6, [R1+0xc] ;  /* 0x00000c0001067983 */ /* 0x011ea20000100800 */
[----:B---3--:R-:W0:Y:S01]  /*1f00*/  MUFU.RCP R4, R9 ;  /* 0x0000000900047308 */ /* 0x008e220000001000 */
[----:B------:R-:W-:Y:S01]  /*1f10*/  BSSY.RECONVERGENT B3, `(.L_x_19) ;  /* 0x000000c000037945 */ /* 0x000fe20003800200 */
[----:B0-----:R-:W-:-:S04]  /*1f20*/  FFMA R5, -R9, R4, 1 ;  /* 0x3f80000009057423 */ /* 0x001fc80000000104 */
[----:B------:R-:W-:Y:S02]  /*1f30*/  FFMA R5, R4, R5, R4 ;  /* 0x0000000504057223 */ /* 0x000fe40000000004 */
[----:B--2---:R-:W0:Y:S02]  /*1f40*/  FCHK P0, R6, R9 ;  /* 0x0000000906007302 */ /* 0x004e240000000000 */
[----:B------:R-:W-:-:S04]  /*1f50*/  FFMA R4, R5, R6, RZ ;  /* 0x0000000605047223 */ /* 0x000fc800000000ff */
[----:B------:R-:W-:-:S04]  /*1f60*/  FFMA R7, -R9, R4, R6 ;  /* 0x0000000409077223 */ /* 0x000fc80000000106 */
[----:B------:R-:W-:Y:S01]  /*1f70*/  FFMA R4, R5, R7, R4 ;  /* 0x0000000705047223 */ /* 0x000fe20000000004 */
[----:B0-----:R-:W-:Y:S06]  /*1f80*/  @!P0 BRA `(.L_x_20) ;  /* 0x0000000000108947 */ /* 0x001fec0003800000 */
[----:B------:R-:W-:Y:S02]  /*1f90*/  MOV R4, R6 ;  /* 0x0000000600047202 */ /* 0x000fe40000000f00 */
[----:B------:R-:W-:Y:S02]  /*1fa0*/  MOV R5, R9 ;  /* 0x0000000900057202 */ /* 0x000fe40000000f00 */
[----:B------:R-:W-:-:S07]  /*1fb0*/  MOV R6, 0x1fd0 ;  /* 0x00001fd000067802 */ /* 0x000fce0000000f00 */
[----:B-1---5:R-:W-:Y:S05]  /*1fc0*/  CALL.REL.NOINC `($__internal_0_$__cuda_sm3x_div_rn_noftz_f32_slowpath) ;  /* 0x0000003400807944 */ /* 0x022fea0003c00000 */
.L_x_20:
[----:B------:R-:W-:Y:S05]  /*1fd0*/  BSYNC.RECONVERGENT B3 ;  /* 0x0000000000037941 */ /* 0x000fea0003800200 */
.L_x_19:
[----:B------:R2:W-:Y:S02]  /*1fe0*/  STL [R1+0xc], R4 ;  /* 0x00000c0401007387 */ /* 0x0005e40000100800 */
.L_x_18:
[----:B------:R-:W-:Y:S05]  /*1ff0*/  BSYNC.RECONVERGENT B2 ;  /* 0x0000000000027941 */ /* 0x000fea0003800200 */
.L_x_17:
[----:B------:R-:W3:Y:S01]  /*2000*/  LDL R9, [R1+0x100] ;  /* 0x0001000001097983 */ /* 0x000ee20000100800 */
[----:B------:R-:W-:Y:S01]  /*2010*/  BSSY.RECONVERGENT B2, `(.L_x_21) ;  /* 0x0000013000027945 */ /* 0x000fe20003800200 */
[----:B---3--:R-:W-:-:S13]  /*2020*/  FSETP.NEU.AND P0, PT, R9, RZ, PT ;  /* 0x000000ff0900720b */ /* 0x008fda0003f0d000 */
[----:B------:R-:W-:Y:S05]  /*2030*/  @!P0 BRA `(.L_x_22) ;  /* 0x0000000000408947 */ /* 0x000fea0003800000 */
[----:B--2---:R-:W2:Y:S01]  /*2040*/  LDL R4, [R1+0x10] ;  /* 0x0000100001047983 */ /* 0x004ea20000100800 */
[----:B------:R-:W0:Y:S01]  /*2050*/  MUFU.RCP R5, R9 ;  /* 0x0000000900057308 */ /* 0x000e220000001000 */
[----:B------:R-:W-:Y:S01]  /*2060*/  BSSY.RECONVERGENT B3, `(.L_x_23) ;  /* 0x000000c000037945 */ /* 0x000fe20003800200 */
[----:B0---4-:R-:W-:-:S04]  /*2070*/  FFMA R6, -R9, R5, 1 ;  /* 0x3f80000009067423 */ /* 0x011fc80000000105 */
[----:B------:R-:W-:Y:S02]  /*2080*/  FFMA R5, R5, R6, R5 ;  /* 0x0000000605057223 */ /* 0x000fe40000000005 */
[----:B--2---:R-:W0:Y:S02]  /*2090*/  FCHK P0, R4, R9 ;  /* 0x0000000904007302 */ /* 0x004e240000000000 */
[----:B------:R-:W-:-:S04]  /*20a0*/  FFMA R6, R4, R5, RZ ;  /* 0x0000000504067223 */ /* 0x000fc800000000ff */
[----:B------:R-:W-:-:S04]  /*20b0*/  FFMA R7, -R9, R6, R4 ;  /* 0x0000000609077223 */ /* 0x000fc80000000104 */
[----:B------:R-:W-:Y:S01]  /*20c0*/  FFMA R6, R5, R7, R6 ;  /* 0x0000000705067223 */ /* 0x000fe20000000006 */
[----:B0-----:R-:W-:Y:S06]  /*20d0*/  @!P0 BRA `(.L_x_24) ;  /* 0x0000000000108947 */ /* 0x001fec0003800000 */
[----:B------:R-:W-:Y:S02]  /*20e0*/  MOV R5, R9 ;  /* 0x0000000900057202 */ /* 0x000fe40000000f00 */
[----:B------:R-:W-:-:S07]  /*20f0*/  MOV R6, 0x2110 ;  /* 0x0000211000067802 */ /* 0x000fce0000000f00 */
[----:B-1---5:R-:W-:Y:S05]  /*2100*/  CALL.REL.NOINC `($__internal_0_$__cuda_sm3x_div_rn_noftz_f32_slowpath) ;  /* 0x0000003400307944 */ /* 0x022fea0003c00000 */
[----:B------:R-:W-:-:S07]  /*2110*/  MOV R6, R4 ;  /* 0x0000000400067202 */ /* 0x000fce0000000f00 */
.L_x_24:
[----:B------:R-:W-:Y:S05]  /*2120*/  BSYNC.RECONVERGENT B3 ;  /* 0x0000000000037941 */ /* 0x000fea0003800200 */
.L_x_23:
[----:B------:R3:W-:Y:S02]  /*2130*/  STL [R1+0x10], R6 ;  /* 0x0000100601007387 */ /* 0x0007e40000100800 */
.L_x_22:
[----:B------:R-:W-:Y:S05]  /*2140*/  BSYNC.RECONVERGENT B2 ;  /* 0x0000000000027941 */ /* 0x000fea0003800200 */
.L_x_21:
[----:B------:R-:W2:Y:S01]  /*2150*/  LDL R9, [R1+0x104] ;  /* 0x0001040001097983 */ /* 0x000ea20000100800 */
[----:B------:R-:W-:Y:S01]  /*2160*/  BSSY.RECONVERGENT B2, `(.L_x_25) ;  /* 0x0000013000027945 */ /* 0x000fe20003800200 */
[----:B--2---:R-:W-:-:S13]  /*2170*/  FSETP.NEU.AND P0, PT, R9, RZ, PT ;  /* 0x000000ff0900720b */ /* 0x004fda0003f0d000 */
[----:B------:R-:W-:Y:S05]  /*2180*/  @!P0 BRA `(.L_x_26) ;  /* 0x0000000000408947 */ /* 0x000fea0003800000 */
[----:B0--34-:R-:W2:Y:S01]  /*2190*/  LDL R6, [R1+0x14] ;  /* 0x0000140001067983 */ /* 0x019ea20000100800 */
[----:B------:R-:W0:Y:S01]  /*21a0*/  MUFU.RCP R4, R9 ;  /* 0x0000000900047308 */ /* 0x000e220000001000 */
        /* <DEDUP_REMOVED lines=12> */
.L_x_28:
[----:B------:R-:W-:Y:S05]  /*2270*/  BSYNC.RECONVERGENT B3 ;  /* 0x0000000000037941 */ /* 0x000fea0003800200 */
.L_x_27:
[----:B------:R2:W-:Y:S02]  /*2280*/  STL [R1+0x14], R4 ;  /* 0x0000140401007387 */ /* 0x0005e40000100800 */
.L_x_26:
[----:B------:R-:W-:Y:S05]  /*2290*/  BSYNC.RECONVERGENT B2 ;  /* 0x0000000000027941 */ /* 0x000fea0003800200 */
.L_x_25:
        /* <DEDUP_REMOVED lines=18> */
.L_x_32:
[----:B------:R-:W-:Y:S05]  /*23c0*/  BSYNC.RECONVERGENT B3 ;  /* 0x0000000000037941 */ /* 0x000fea0003800200 */
.L_x_31:
[----:B------:R3:W-:Y:S02]  /*23d0*/  STL [R1+0x18], R6 ;  /* 0x0000180601007387 */ /* 0x0007e40000100800 */
.L_x_30:
[----:B------:R-:W-:Y:S05]  /*23e0*/  BSYNC.RECONVERGENT B2 ;  /* 0x0000000000027941 */ /* 0x000fea0003800200 */
.L_x_29:
        /* <DEDUP_REMOVED lines=18> */
.L_x_36:
[----:B------:R-:W-:Y:S05]  /*2510*/  BSYNC.RECONVERGENT B3 ;  /* 0x0000000000037941 */ /* 0x000fea0003800200 */
.L_x_35:
[----:B------:R2:W-:Y:S02]  /*2520*/  STL [R1+0x1c], R4 ;  /* 0x00001c0401007387 */ /* 0x0005e40000100800 */
.L_x_34:
[----:B------:R-:W-:Y:S05]  /*2530*/  BSYNC.RECONVERGENT B2 ;  /* 0x0000000000027941 */ /* 0x000fea0003800200 */
.L_x_33:
        /* <DEDUP_REMOVED lines=18> */
.L_x_40:
[----:B------:R-:W-:Y:S05]  /*2660*/  BSYNC.RECONVERGENT B3 ;  /* 0x0000000000037941 */ /* 0x000fea0003800200 */
.L_x_39:
[----:B------:R3:W-:Y:S02]  /*2670*/  STL [R1+0x20], R6 ;  /* 0x0000200601007387 */ /* 0x0007e40000100800 */
.L_x_38:
[----:B------:R-:W-:Y:S05]  /*2680*/  BSYNC.RECONVERGENT B2 ;  /* 0x0000000000027941 */ /* 0x000fea0003800200 */
.L_x_37:
        /* <DEDUP_REMOVED lines=18> */
.L_x_44:
[----:B------:R-:W-:Y:S05]  /*27b0*/  BSYNC.RECONVERGENT B3 ;  /* 0x0000000000037941 */ /* 0x000fea0003800200 */
.L_x_43:
[----:B------:R2:W-:Y:S02]  /*27c0*/  STL [R1+0x24], R4 ;  /* 0x0000240401007387 */ /* 0x0005e40000100800 */
.L_x_42:
[----:B------:R-:W-:Y:S05]  /*27d0*/  BSYNC.RECONVERGENT B2 ;  /* 0x0000000000027941 */ /* 0x000fea0003800200 */
.L_x_41:
        /* <DEDUP_REMOVED lines=18> */
.L_x_48:
[----:B------:R-:W-:Y:S05]  /*2900*/  BSYNC.RECONVERGENT B3 ;  /* 0x0000000000037941 */ /* 0x000fea0003800200 */
.L_x_47:
[----:B------:R3:W-:Y:S02]  /*2910*/  STL [R1+0x28], R6 ;  /* 0x0000280601007387 */ /* 0x0007e40000100800 */
.L_x_46:
[----:B------:R-:W-:Y:S05]  /*2920*/  BSYNC.RECONVERGENT B2 ;  /* 0x0000000000027941 */ /* 0x000fea0003800200 */
.L_x_45:
        /* <DEDUP_REMOVED lines=18> */
.L_x_52:
[----:B------:R-:W-:Y:S05]  /*2a50*/  BSYNC.RECONVERGENT B3 ;  /* 0x0000000000037941 */ /* 0x000fea0003800200 */
.L_x_51:
[----:B------:R2:W-:Y:S02]  /*2a60*/  STL [R1+0x2c], R4 ;  /* 0x00002c0401007387 */ /* 0x0005e40000100800 */
.L_x_50:
[----:B------:R-:W-:Y:S05]  /*2a70*/  BSYNC.RECONVERGENT B2 ;  /* 0x0000000000027941 */ /* 0x000fea0003800200 */
.L_x_49:
        /* <DEDUP_REMOVED lines=18> */
.L_x_56:
[----:B------:R-:W-:Y:S05]  /*2ba0*/  BSYNC.RECONVERGENT B3 ;  /* 0x0000000000037941 */ /* 0x000fea0003800200 */
.L_x_55:
[----:B------:R3:W-:Y:S02]  /*2bb0*/  STL [R1+0x30], R6 ;  /* 0x0000300601007387 */ /* 0x0007e40000100800 */
.L_x_54:
[----:B------:R-:W-:Y:S05]  /*2bc0*/  BSYNC.RECONVERGENT B2 ;  /* 0x0000000000027941 */ /* 0x000fea0003800200 */
.L_x_53:
        /* <DEDUP_REMOVED lines=18> */
.L_x_60:
[----:B------:R-:W-:Y:S05]  /*2cf0*/  BSYNC.RECONVERGENT B3 ;  /* 0x0000000000037941 */ /* 0x000fea0003800200 */
.L_x_59:
[----:B------:R2:W-:Y:S02]  /*2d00*/  STL [R1+0x34], R4 ;  /* 0x0000340401007387 */ /* 0x0005e40000100800 */
.L_x_58:
[----:B------:R-:W-:Y:S05]  /*2d10*/  BSYNC.RECONVERGENT B2 ;  /* 0x0000000000027941 */ /* 0x000fea0003800200 */
.L_x_57:
        /* <DEDUP_REMOVED lines=18> */
.L_x_64:
[----:B------:R-:W-:Y:S05]  /*2e40*/  BSYNC.RECONVERGENT B3 ;  /* 0x0000000000037941 */ /* 0x000fea0003800200 */
.L_x_63:
[----:B------:R3:W-:Y:S02]  /*2e50*/  STL [R1+0x38], R6 ;  /* 0x0000380601007387 */ /* 0x0007e40000100800 */
.L_x_62:
[----:B------:R-:W-:Y:S05]  /*2e60*/  BSYNC.RECONVERGENT B2 ;  /* 0x0000000000027941 */ /* 0x000fea0003800200 */
.L_x_61:
        /* <DEDUP_REMOVED lines=18> */
.L_x_68:
[----:B------:R-:W-:Y:S05]  /*2f90*/  BSYNC.RECONVERGENT B3 ;  /* 0x0000000000037941 */ /* 0x000fea0003800200 */
.L_x_67:
[----:B------:R2:W-:Y:S02]  /*2fa0*/  STL [R1+0x3c], R4 ;  /* 0x00003c0401007387 */ /* 0x0005e40000100800 */
.L_x_66:
[----:B------:R-:W-:Y:S05]  /*2fb0*/  BSYNC.RECONVERGENT B2 ;  /* 0x0000000000027941 */ /* 0x000fea0003800200 */
.L_x_65:
        /* <DEDUP_REMOVED lines=18> */
.L_x_72:
[----:B------:R-:W-:Y:S05]  /*30e0*/  BSYNC.RECONVERGENT B3 ;  /* 0x0000000000037941 */ /* 0x000fea0003800200 */
.L_x_71:
[----:B------:R3:W-:Y:S02]  /*30f0*/  STL [R1+0x40], R6 ;  /* 0x0000400601007387 */ /* 0x0007e40000100800 */
.L_x_70:
[----:B------:R-:W-:Y:S05]  /*3100*/  BSYNC.RECONVERGENT B2 ;  /* 0x0000000000027941 */ /* 0x000fea0003800200 */
.L_x_69:
        /* <DEDUP_REMOVED lines=18> */
.L_x_76:
[----:B------:R-:W-:Y:S05]  /*3230*/  BSYNC.RECONVERGENT B3 ;  /* 0x0000000000037941 */ /* 0x000fea0003800200 */
.L_x_75:
[----:B------:R2:W-:Y:S02]  /*3240*/  STL [R1+0x44], R4 ;  /* 0x0000440401007387 */ /* 0x0005e40000100800 */
.L_x_74:
[----:B------:R-:W-:Y:S05]  /*3250*/  BSYNC.RECONVERGENT B2 ;  /* 0x0000000000027941 */ /* 0x000fea0003800200 */
.L_x_73:
        /* <DEDUP_REMOVED lines=18> */
.L_x_80:
[----:B------:R-:W-:Y:S05]  /*3380*/  BSYNC.RECONVERGENT B3 ;  /* 0x0000000000037941 */ /* 0x000fea0003800200 */
.L_x_79:
[----:B------:R3:W-:Y:S02]  /*3390*/  STL [R1+0x48], R6 ;  /* 0x0000480601007387 */ /* 0x0007e40000100800 */
.L_x_78:
[----:B------:R-:W-:Y:S05]  /*33a0*/  BSYNC.RECONVERGENT B2 ;  /* 0x0000000000027941 */ /* 0x000fea0003800200 */
.L_x_77:
        /* <DEDUP_REMOVED lines=18> */
.L_x_84:
[----:B------:R-:W-:Y:S05]  /*34d0*/  BSYNC.RECONVERGENT B3 ;  /* 0x0000000000037941 */ /* 0x000fea0003800200 */
.L_x_83:
[----:B------:R2:W-:Y:S02]  /*34e0*/  STL [R1+0x4c], R4 ;  /* 0x00004c0401007387 */ /* 0x0005e40000100800 */
.L_x_82:
[----:B------:R-:W-:Y:S05]  /*34f0*/  BSYNC.RECONVERGENT B2 ;  /* 0x0000000000027941 */ /* 0x000fea0003800200 */
.L_x_81:
        /* <DEDUP_REMOVED lines=18> */
.L_x_88:
[----:B------:R-:W-:Y:S05]  /*3620*/  BSYNC.RECONVERGENT B3 ;  /* 0x0000000000037941 */ /* 0x000fea0003800200 */
.L_x_87:
[----:B------:R3:W-:Y:S02]  /*3630*/  STL [R1+0x50], R6 ;  /* 0x0000500601007387 */ /* 0x0007e40000100800 */
.L_x_86:
[----:B------:R-:W-:Y:S05]  /*3640*/  BSYNC.RECONVERGENT B2 ;  /* 0x0000000000027941 */ /* 0x000fea0003800200 */
.L_x_85:
        /* <DEDUP_REMOVED lines=18> */
.L_x_92:
[----:B------:R-:W-:Y:S05]  /*3770*/  BSYNC.RECONVERGENT B3 ;  /* 0x0000000000037941 */ /* 0x000fea0003800200 */
.L_x_91:
[----:B------:R2:W-:Y:S02]  /*3780*/  STL [R1+0x54], R4 ;  /* 0x0000540401007387 */ /* 0x0005e40000100800 */
.L_x_90:
[----:B------:R-:W-:Y:S05]  /*3790*/  BSYNC.RECONVERGENT B2 ;  /* 0x0000000000027941 */ /* 0x000fea0003800200 */
.L_x_89:
        /* <DEDUP_REMOVED lines=18> */
.L_x_96:
[----:B------:R-:W-:Y:S05]  /*38c0*/  BSYNC.RECONVERGENT B3 ;  /* 0x0000000000037941 */ /* 0x000fea0003800200 */
.L_x_95:
[----:B------:R3:W-:Y:S02]  /*38d0*/  STL [R1+0x58], R6 ;  /* 0x0000580601007387 */ /* 0x0007e40000100800 */
.L_x_94:
[----:B------:R-:W-:Y:S05]  /*38e0*/  BSYNC.RECONVERGENT B2 ;  /* 0x0000000000027941 */ /* 0x000fea0003800200 */
.L_x_93:
        /* <DEDUP_REMOVED lines=18> */
.L_x_100:
[----:B------:R-:W-:Y:S05]  /*3a10*/  BSYNC.RECONVERGENT B3 ;  /* 0x0000000000037941 */ /* 0x000fea0003800200 */
.L_x_99:
[----:B------:R2:W-:Y:S02]  /*3a20*/  STL [R1+0x5c], R4 ;  /* 0x00005c0401007387 */ /* 0x0005e40000100800 */
.L_x_98:
[----:B------:R-:W-:Y:S05]  /*3a30*/  BSYNC.RECONVERGENT B2 ;  /* 0x0000000000027941 */ /* 0x000fea0003800200 */
.L_x_97:
        /* <DEDUP_REMOVED lines=18> */
.L_x_104:
[----:B------:R-:W-:Y:S05]  /*3b60*/  BSYNC.RECONVERGENT B3 ;  /* 0x0000000000037941 */ /* 0x000fea0003800200 */
.L_x_103:
[----:B------:R3:W-:Y:S02]  /*3b70*/  STL [R1+0x60], R6 ;  /* 0x0000600601007387 */ /* 0x0007e40000100800 */
.L_x_102:
[----:B------:R-:W-:Y:S05]  /*3b80*/  BSYNC.RECONVERGENT B2 ;  /* 0x0000000000027941 */ /* 0x000fea0003800200 */
.L_x_101:
        /* <DEDUP_REMOVED lines=18> */
.L_x_108:
[----:B------:R-:W-:Y:S05]  /*3cb0*/  BSYNC.RECONVERGENT B3 ;  /* 0x0000000000037941 */ /* 0x000fea0003800200 */
.L_x_107:
[----:B------:R2:W-:Y:S02]  /*3cc0*/  STL [R1+0x64], R4 ;  /* 0x0000640401007387 */ /* 0x0005e40000100800 */
.L_x_106:
[----:B------:R-:W-:Y:S05]  /*3cd0*/  BSYNC.RECONVERGENT B2 ;  /* 0x0000000000027941 */ /* 0x000fea0003800200 */
.L_x_105:
        /* <DEDUP_REMOVED lines=18> */
.L_x_112:
[----:B------:R-:W-:Y:S05]  /*3e00*/  BSYNC.RECONVERGENT B3 ;  /* 0x0000000000037941 */ /* 0x000fea0003800200 */
.L_x_111:
[----:B------:R3:W-:Y:S02]  /*3e10*/  STL [R1+0x68], R6 ;  /* 0x0000680601007387 */ /* 0x0007e40000100800 */
.L_x_110:
[----:B------:R-:W-:Y:S05]  /*3e20*/  BSYNC.RECONVERGENT B2 ;  /* 0x0000000000027941 */ /* 0x000fea0003800200 */
.L_x_109:
        /* <DEDUP_REMOVED lines=18> */
.L_x_116:
[----:B------:R-:W-:Y:S05]  /*3f50*/  BSYNC.RECONVERGENT B3 ;  /* 0x0000000000037941 */ /* 0x000fea0003800200 */
.L_x_115:
[----:B------:R2:W-:Y:S02]  /*3f60*/  STL [R1+0x6c], R4 ;  /* 0x00006c0401007387 */ /* 0x0005e40000100800 */
.L_x_114:
[----:B------:R-:W-:Y:S05]  /*3f70*/  BSYNC.RECONVERGENT B2 ;  /* 0x0000000000027941 */ /* 0x000fea0003800200 */
.L_x_113:
        /* <DEDUP_REMOVED lines=18> */
.L_x_120:
[----:B------:R-:W-:Y:S05]  /*40a0*/  BSYNC.RECONVERGENT B3 ;  /* 0x0000000000037941 */ /* 0x000fea0003800200 */
.L_x_119:
[----:B------:R3:W-:Y:S02]  /*40b0*/  STL [R1+0x70], R6 ;  /* 0x0000700601007387 */ /* 0x0007e40000100800 */
.L_x_118:
[----:B------:R-:W-:Y:S05]  /*40c0*/  BSYNC.RECONVERGENT B2 ;  /* 0x0000000000027941 */ /* 0x000fea0003800200 */
.L_x_117:
        /* <DEDUP_REMOVED lines=18> */
.L_x_124:
[----:B------:R-:W-:Y:S05]  /*41f0*/  BSYNC.RECONVERGENT B3 ;  /* 0x0000000000037941 */ /* 0x000fea0003800200 */
.L_x_123:
[----:B------:R2:W-:Y:S02]  /*4200*/  STL [R1+0x74], R4 ;  /* 0x0000740401007387 */ /* 0x0005e40000100800 */
.L_x_122:
[----:B------:R-:W-:Y:S05]  /*4210*/  BSYNC.RECONVERGENT B2 ;  /* 0x0000000000027941 */ /* 0x000fea0003800200 */
.L_x_121:
[----:B------:R-:W0:Y:S01]  /*4220*/  LDCU UR10, c[0x0][0x3a8] ;  /* 0x00007500ff0a77ac */ /* 0x000e220008000800 */
[----:B------:R-:W-:Y:S01]  /*4230*/  HFMA2 R25, -RZ, RZ, 0, 0 ;  /* 0x00000000ff197431 */ /* 0x000fe200000001ff */
[----:B0-----:R-:W-:-:S09]  /*4240*/  UISETP.GT.AND UP0, UPT, UR10, URZ, UPT ;  /* 0x000000ff0a00728c */ /* 0x001fd2000bf04270 */
[----:B------:R-:W-:Y:S05]  /*4250*/  BRA.U !UP0, `(.L_x_125) ;  /* 0x0000000d08987547 */ /* 0x000fea000b800000 */
[----:B------:R-:W-:Y:S01]  /*4260*/  UISETP.NE.AND UP0, UPT, UR10, 0x1, UPT ;  /* 0x000000010a00788c */ /* 0x000fe2000bf05270 */
[----:B------:R-:W-:Y:S01]  /*4270*/  MOV R25, RZ ;  /* 0x000000ff00197202 */ /* 0x000fe20000000f00 */
[----:B------:R-:W-:Y:S01]  /*4280*/  UMOV UR4, URZ ;  /* 0x000000ff00047c82 */ /* 0x000fe20008000000 */
[----:B------:R-:W-:-:S06]  /*4290*/  UMOV UR5, URZ ;  /* 0x000000ff00057c82 */ /* 0x000fcc0008000000 */
[----:B------:R-:W-:Y:S05]  /*42a0*/  BRA.U !UP0, `(.L_x_126) ;  /* 0x0000000908447547 */ /* 0x000fea000b800000 */
[----:B------:R-:W0:Y:S01]  /*42b0*/  LDCU.128 UR16, c[0x0][0x380] ;  /* 0x00007000ff1077ac */ /* 0x000e220008000c00 */
[----:B------:R-:W-:Y:S01]  /*42c0*/  MOV R25, RZ ;  /* 0x000000ff00197202 */ /* 0x000fe20000000f00 */
[----:B------:R-:W1:Y:S01]  /*42d0*/  LDCU.64 UR12, c[0x0][0x390] ;  /* 0x00007200ff0c77ac */ /* 0x000e620008000a00 */
[----:B------:R-:W-:-:S04]  /*42e0*/  ULOP3.LUT UR4, UR10, 0x7ffffffe, URZ, 0xc0, !UPT ;  /* 0x7ffffffe0a047892 */ /* 0x000fc8000f8ec0ff */
[----:B------:R-:W-:Y:S02]  /*42f0*/  UIADD3 UR4, UPT, UPT, -UR4, URZ, URZ ;  /* 0x000000ff04047290 */ /* 0x000fe4000fffe1ff */
[----:B0-----:R-:W-:Y:S02]  /*4300*/  UIADD3 UR7, UP1, UPT, UR18, 0x4, URZ ;  /* 0x0000000412077890 */ /* 0x001fe4000ff3e0ff */
[----:B------:R-:W-:Y:S02]  /*4310*/  UIADD3 UR5, UP2, UPT, UR16, 0x4, URZ ;  /* 0x0000000410057890 */ /* 0x000fe4000ff5e0ff */
[----:B-1----:R-:W-:Y:S02]  /*4320*/  UIADD3 UR9, UP0, UPT, UR12, 0x4, URZ ;  /* 0x000000040c097890 */ /* 0x002fe4000ff1e0ff */
[----:B------:R-:W-:Y:S01]  /*4330*/  UIADD3.X UR8, UPT, UPT, URZ, UR19, URZ, UP1, !UPT ;  /* 0x00000013ff087290 */ /* 0x000fe20008ffe4ff */
[----:B------:R-:W-:Y:S01]  /*4340*/  MOV R9, UR7 ;  /* 0x0000000700097c02 */ /* 0x000fe20008000f00 */
[----:B------:R-:W-:Y:S01]  /*4350*/  UIADD3.X UR6, UPT, UPT, URZ, UR17, URZ, UP2, !UPT ;  /* 0x00000011ff067290 */ /* 0x000fe200097fe4ff */
[----:B--2---:R-:W-:Y:S01]  /*4360*/  MOV R4, UR5 ;  /* 0x0000000500047c02 */ /* 0x004fe20008000f00 */
[----:B------:R-:W-:Y:S01]  /*4370*/  UIADD3.X UR10, UPT, UPT, URZ, UR13, URZ, UP0, !UPT ;  /* 0x0000000dff0a7290 */ /* 0x000fe200087fe4ff */
[----:B------:R-:W-:-:S02]  /*4380*/  MOV R10, UR9 ;  /* 0x00000009000a7c02 */ /* 0x000fc40008000f00 */
[----:B------:R-:W-:Y:S02]  /*4390*/  MOV R12, UR8 ;  /* 0x00000008000c7c02 */ /* 0x000fe40008000f00 */
[----:B------:R-:W-:Y:S02]  /*43a0*/  MOV R5, UR6 ;  /* 0x0000000600057c02 */ /* 0x000fe40008000f00 */
[----:B------:R-:W-:-:S07]  /*43b0*/  MOV R11, UR10 ;  /* 0x0000000a000b7c02 */ /* 0x000fce0008000f00 */
.L_x_136:
[----:B------:R-:W2:Y:S01]  /*43c0*/  LDG.E R7, desc[UR14][R4.64+-0x4] ;  /* 0xfffffc0e04077981 */ /* 0x000ea2000c1e1900 */
[----:B---34-:R-:W-:Y:S02]  /*43d0*/  HFMA2 R6, -RZ, RZ, 0, 0 ;  /* 0x00000000ff067431 */ /* 0x018fe400000001ff */
[----:B--2--5:R-:W-:-:S04]  /*43e0*/  FMUL R14, R8, R7 ;  /* 0x00000007080e7220 */ /* 0x024fc80000400000 */
[----:B0-----:R-:W0:Y:S02]  /*43f0*/  FRND.FLOOR R7, R14 ;  /* 0x0000000e00077307 */ /* 0x001e240000205000 */
[----:B0-----:R-:W-:-:S04]  /*4400*/  FADD R7, R14, -R7 ;  /* 0x800000070e077221 */ /* 0x001fc80000000000 */
[----:B------:R-:W-:-:S04]  /*4410*/  FMUL R15, R7, 30 ;  /* 0x41f00000070f7820 */ /* 0x000fc80000400000 */
[----:B------:R-:W0:Y:S02]  /*4420*/  F2I.TRUNC.NTZ R7, R15 ;  /* 0x0000000f00077305 */ /* 0x000e24000020f100 */
[----:B0-----:R-:W-:-:S05]  /*4430*/  IMAD.HI R6, R7, -0x77777777, R6 ;  /* 0x8888888907067827 */ /* 0x001fca00078e0206 */
[----:B------:R-:W-:-:S04]  /*4440*/  SHF.R.U32.HI R13, RZ, 0x1f, R6 ;  /* 0x0000001fff0d7819 */ /* 0x000fc80000011606 */
[----:B------:R-:W-:-:S05]  /*4450*/  LEA.HI.SX32 R13, R6, R13, 0x1c ;  /* 0x0000000d060d7211 */ /* 0x000fca00078fe2ff */
[----:B------:R-:W-:-:S05]  /*4460*/  IMAD R13, R13, -0x1e, R7 ;  /* 0xffffffe20d0d7824 */ /* 0x000fca00078e0207 */
[----:B------:R-:W-:-:S05]  /*4470*/  I2FP.F32.S32 R6, R13 ;  /* 0x0000000d00067245 */ /* 0x000fca0000201400 */
[----:B------:R-:W-:-:S04]  /*4480*/  FADD R6, R6, 0.5 ;  /* 0x3f00000006067421 */ /* 0x000fc80000000000 */
[----:B------:R-:W-:Y:S01]  /*4490*/  FFMA R14, R6, -0.033333335071802139282, R15 ;  /* 0xbd088889060e7823 */ /* 0x000fe2000000000f */
[----:B------:R-:W-:-:S04]  /*44a0*/  IADD3 R6, PT, PT, R13, -0x1, RZ ;  /* 0xffffffff0d067810 */ /* 0x000fc80007ffe0ff */
[----:B------:R-:W-:-:S13]  /*44b0*/  FSETP.GEU.AND P0, PT, R14, RZ, PT ;  /* 0x000000ff0e00720b */ /* 0x000fda0003f0e000 */
[----:B------:R-:W-:-:S04]  /*44c0*/  @P0 IADD3 R6, PT, PT, R13, RZ, RZ ;  /* 0x000000ff0d060210 */ /* 0x000fc80007ffe0ff */
[----:B------:R-:W-:-:S13]  /*44d0*/  ISETP.GE.AND P1, PT, R6, RZ, PT ;  /* 0x000000ff0600720c */ /* 0x000fda0003f26270 */
[----:B------:R-:W-:-:S04]  /*44e0*/  @!P1 IADD3 R6, PT, PT, R6, 0x1e, RZ ;  /* 0x0000001e06069810 */ /* 0x000fc80007ffe0ff */
[----:B------:R-:W-:-:S05]  /*44f0*/  LEA R17, R6, R3, 0x2 ;  /* 0x0000000306117211 */ /* 0x000fca00078e10ff */
[----:B------:R-:W2:Y:S01]  /*4500*/  LDL R6, [R17+0xf0] ;  /* 0x0000f00011067983 */ /* 0x000ea20000100800 */
[C---:B------:R-:W-:Y:S01]  /*4510*/  IADD3 R15, PT, PT, R13.reuse, 0x1, RZ ;  /* 0x000000010d0f7810 */ /* 0x040fe20007ffe0ff */
[----:B------:R-:W-:Y:S01]  /*4520*/  UIADD3 UR4, UPT, UPT, UR4, 0x2, URZ ;  /* 0x0000000204047890 */ /* 0x000fe2000fffe0ff */
[----:B------:R-:W-:Y:S01]  /*4530*/  @!P0 IADD3 R15, PT, PT, R13, RZ, RZ ;  /* 0x000000ff0d0f8210 */ /* 0x000fe20007ffe0ff */
[----:B------:R-:W-:Y:S04]  /*4540*/  BSSY.RECONVERGENT B0, `(.L_x_127) ;  /* 0x0000023000007945 */ /* 0x000fe80003800200 */
[----:B------:R-:W-:Y:S01]  /*4550*/  BSSY.RELIABLE B1, `(.L_x_128) ;  /* 0x000000f000017945 */ /* 0x000fe20003800100 */
[----:B------:R-:W-:Y:S01]  /*4560*/  UISETP.NE.AND UP0, UPT, UR4, URZ, UPT ;  /* 0x000000ff0400728c */ /* 0x000fe2000bf05270 */
[----:B------:R-:W-:-:S02]  /*4570*/  ISETP.GT.AND P1, PT, R15, 0x1d, PT ;  /* 0x0000001d0f00780c */ /* 0x000fc40003f24270 */
[----:B------:R-:W-:-:S11]  /*4580*/  MOV R7, R12 ;  /* 0x0000000c00077202 */ /* 0x000fd60000000f00 */
[----:B------:R-:W-:Y:S01]  /*4590*/  @P1 IADD3 R15, PT, PT, R15, -0x1e, RZ ;  /* 0xffffffe20f0f1810 */ /* 0x000fe20007ffe0ff */
[----:B--2---:R-:W-:-:S05]  /*45a0*/  FMUL R6, R6, 30 ;  /* 0x41f0000006067820 */ /* 0x004fca0000400000 */
[----:B------:R-:W-:Y:S02]  /*45b0*/  FSETP.GEU.AND P2, PT, R6, 0.0099999997764825820923, PT ;  /* 0x3c23d70a0600780b */ /* 0x000fe40003f4e000 */
[----:B------:R-:W-:-:S11]  /*45c0*/  MOV R6, R9 ;  /* 0x0000000900067202 */ /* 0x000fd60000000f00 */
[----:B------:R-:W-:Y:S05]  /*45d0*/  @!P2 BRA `(.L_x_129) ;  /* 0x000000000018a947 */ /* 0x000fea0003800000 */
[----:B------:R-:W-:-:S06]  /*45e0*/  LEA R9, R15, R2, 0x2 ;  /* 0x000000020f097211 */ /* 0x000fcc00078e10ff */
[----:B------:R-:W2:Y:S02]  /*45f0*/  LDL R9, [R9] ;  /* 0x0000000009097983 */ /* 0x000ea40000100800 */
[----:B--2---:R-:W-:-:S05]  /*4600*/  FMUL R12, R9, 30 ;  /* 0x41f00000090c7820 */ /* 0x004fca0000400000 */
[----:B------:R-:W-:-:S13]  /*4610*/  FSETP.GEU.AND P1, PT, R12, 0.0099999997764825820923, PT ;  /* 0x3c23d70a0c00780b */ /* 0x000fda0003f2e000 */
[----:B------:R-:W-:Y:S05]  /*4620*/  @P1 BREAK.RELIABLE B1 ;  /* 0x0000000000011942 */ /* 0x000fea0003800100 */
[----:B------:R-:W-:Y:S05]  /*4630*/  @P1 BRA `(.L_x_130) ;  /* 0x0000000000101947 */ /* 0x000fea0003800000 */
.L_x_129:
[----:B------:R-:W-:Y:S05]  /*4640*/  BSYNC.RELIABLE B1 ;  /* 0x0000000000017941 */ /* 0x000fea0003800100 */
.L_x_128:
[----:B------:R-:W2:Y:S02]  /*4650*/  LDG.E R12, desc[UR14][R10.64+-0x4] ;  /* 0xfffffc0e0a0c7981 */ /* 0x000ea4000c1e1900 */
[----:B--2---:R-:W-:Y:S01]  /*4660*/  FADD R25, R25, R12 ;  /* 0x0000000c19197221 */ /* 0x004fe20000000000 */
[----:B------:R-:W-:Y:S06]  /*4670*/  BRA `(.L_x_131) ;  /* 0x00000000003c7947 */ /* 0x000fec0003800000 */
.L_x_130:
[----:B------:R-:W-:Y:S01]  /*4680*/  LEA R12, R15, R3, 0x2 ;  /* 0x000000030f0c7211 */ /* 0x000fe200078e10ff */
[----:B------:R-:W2:Y:S04]  /*4690*/  LDL R9, [R17] ;  /* 0x0000000011097983 */ /* 0x000ea80000100800 */
[----:B------:R-:W3:Y:S01]  /*46a0*/  LDL R15, [R12] ;  /* 0x000000000c0f7983 */ /* 0x000ee20000100800 */
[----:B------:R-:W-:-:S03]  /*46b0*/  LEA R13, R13, R0, 0x2 ;  /* 0x000000000d0d7211 */ /* 0x000fc600078e10ff */
[----:B------:R-:W4:Y:S04]  /*46c0*/  LDG.E R16, desc[UR14][R6.64+-0x4] ;  /* 0xfffffc0e06107981 */ /* 0x000f28000c1e1900 */
[----:B------:R-:W5:Y:S04]  /*46d0*/  LDG.E R20, desc[UR14][R10.64+-0x4] ;  /* 0xfffffc0e0a147981 */ /* 0x000f68000c1e1900 */
[----:B------:R-:W5:Y:S01]  /*46e0*/  LDL R18, [R13] ;  /* 0x000000000d127983 */ /* 0x000f620000100800 */
[----:B------:R-:W-:-:S04]  /*46f0*/  @!P0 FADD R14, R14, 1 ;  /* 0x3f8000000e0e8421 */ /* 0x000fc80000000000 */
[C---:B---3--:R-:W-:Y:S01]  /*4700*/  FMUL R15, R14.reuse, R15 ;  /* 0x0000000f0e0f7220 */ /* 0x048fe20000400000 */
[----:B------:R-:W-:-:S04]  /*4710*/  FADD R14, -R14, 1 ;  /* 0x3f8000000e0e7421 */ /* 0x000fc80000000100 */
[----:B--2---:R-:W-:-:S04]  /*4720*/  FFMA R9, R14, R9, R15 ;  /* 0x000000090e097223 */ /* 0x004fc8000000000f */
[----:B----4-:R-:W-:-:S04]  /*4730*/  FADD R9, -R9, R16 ;  /* 0x0000001009097221 */ /* 0x010fc80000000100 */
[----:B-----5:R-:W-:-:S04]  /*4740*/  FMUL R12, R20, R9 ;  /* 0x00000009140c7220 */ /* 0x020fc80000400000 */
[----:B------:R-:W-:-:S05]  /*4750*/  FFMA R12, R9, R12, R18 ;  /* 0x0000000c090c7223 */ /* 0x000fca0000000012 */
[----:B------:R0:W-:Y:S02]  /*4760*/  STL [R13], R12 ;  /* 0x0000000c0d007387 */ /* 0x0001e40000100800 */
.L_x_131:
[----:B------:R-:W-:Y:S05]  /*4770*/  BSYNC.RECONVERGENT B0 ;  /* 0x0000000000007941 */ /* 0x000fea0003800200 */
.L_x_127:
[----:B------:R-:W-:Y:S05]  /*4780*/  WARPSYNC.ALL ;  /* 0x0000000000007948 */ /* 0x000fea0003800000 */
[----:B------:R-:W2:Y:S02]  /*4790*/  LDG.E R9, desc[UR14][R4.64] ;  /* 0x0000000e04097981 */ /* 0x000ea4000c1e1900 */
[----:B--2---:R-:W-:-:S04]  /*47a0*/  FMUL R9, R8, R9 ;  /* 0x0000000908097220 */ /* 0x004fc80000400000 */
[----:B0-----:R-:W0:Y:S02]  /*47b0*/  FRND.FLOOR R12, R9 ;  /* 0x00000009000c7307 */ /* 0x001e240000205000 */
[----:B0-----:R-:W-:-:S04]  /*47c0*/  FADD R12, R9, -R12 ;  /* 0x8000000c090c7221 */ /* 0x001fc80000000000 */
[----:B------:R-:W-:Y:S01]  /*47d0*/  FMUL R14, R12, 30 ;  /* 0x41f000000c0e7820 */ /* 0x000fe20000400000 */
[----:B------:R-:W-:-:S03]  /*47e0*/  HFMA2 R12, -RZ, RZ, 0, 0 ;  /* 0x00000000ff0c7431 */ /* 0x000fc600000001ff */
[----:B------:R-:W0:Y:S02]  /*47f0*/  F2I.TRUNC.NTZ R13, R14 ;  /* 0x0000000e000d7305 */ /* 0x000e24000020f100 */
[----:B0-----:R-:W-:-:S05]  /*4800*/  IMAD.HI R12, R13, -0x77777777, R12 ;  /* 0x888888890d0c7827 */ /* 0x001fca00078e020c */
[----:B------:R-:W-:-:S04]  /*4810*/  SHF.R.U32.HI R15, RZ, 0x1f, R12 ;  /* 0x0000001fff0f7819 */ /* 0x000fc8000001160c */
[----:B------:R-:W-:-:S05]  /*4820*/  LEA.HI.SX32 R15, R12, R15, 0x1c ;  /* 0x0000000f0c0f7211 */ /* 0x000fca00078fe2ff */
[----:B------:R-:W-:-:S05]  /*4830*/  IMAD R15, R15, -0x1e, R13 ;  /* 0xffffffe20f0f7824 */ /* 0x000fca00078e020d */
[----:B------:R-:W-:Y:S02]  /*4840*/  I2FP.F32.S32 R12, R15 ;  /* 0x0000000f000c7245 */ /* 0x000fe40000201400 */
[----:B------:R-:W-:-:S03]  /*4850*/  IADD3 R18, PT, PT, R15, -0x1, RZ ;  /* 0xffffffff0f127810 */ /* 0x000fc60007ffe0ff */
[----:B------:R-:W-:-:S04]  /*4860*/  FADD R13, R12, 0.5 ;  /* 0x3f0000000c0d7421 */ /* 0x000fc80000000000 */
[----:B------:R-:W-:-:S05]  /*4870*/  FFMA R9, R13, -0.033333335071802139282, R14 ;  /* 0xbd0888890d097823 */ /* 0x000fca000000000e */
[----:B------:R-:W-:-:S13]  /*4880*/  FSETP.GEU.AND P0, PT, R9, RZ, PT ;  /* 0x000000ff0900720b */ /* 0x000fda0003f0e000 */
[----:B------:R-:W-:-:S04]  /*4890*/  @P0 IADD3 R18, PT, PT, R15, RZ, RZ ;  /* 0x000000ff0f120210 */ /* 0x000fc80007ffe0ff */
[----:B------:R-:W-:-:S13]  /*48a0*/  ISETP.GE.AND P1, PT, R18, RZ, PT ;  /* 0x000000ff1200720c */ /* 0x000fda0003f26270 */
[----:B------:R-:W-:-:S04]  /*48b0*/  @!P1 IADD3 R18, PT, PT, R18, 0x1e, RZ ;  /* 0x0000001e12129810 */ /* 0x000fc80007ffe0ff */
[----:B------:R-:W-:-:S05]  /*48c0*/  LEA R18, R18, R3, 0x2 ;  /* 0x0000000312127211 */ /* 0x000fca00078e10ff */
[----:B------:R-:W2:Y:S01]  /*48d0*/  LDL R12, [R18+0xf0] ;  /* 0x0000f000120c7983 */ /* 0x000ea20000100800 */
[C---:B------:R-:W-:Y:S01]  /*48e0*/  IADD3 R14, PT, PT, R15.reuse, 0x1, RZ ;  /* 0x000000010f0e7810 */ /* 0x040fe20007ffe0ff */
[----:B------:R-:W-:Y:S01]  /*48f0*/  BSSY.RECONVERGENT B0, `(.L_x_132) ;  /* 0x0000021000007945 */ /* 0x000fe20003800200 */
[----:B------:R-:W-:-:S03]  /*4900*/  @!P0 IADD3 R14, PT, PT, R15, RZ, RZ ;  /* 0x000000ff0f0e8210 */ /* 0x000fc60007ffe0ff */
[----:B------:R-:W-:Y:S01]  /*4910*/  BSSY.RELIABLE B1, `(.L_x_133) ;  /* 0x000001c000017945 */ /* 0x000fe20003800100 */
[----:B------:R-:W-:-:S13]  /*4920*/  ISETP.GT.AND P1, PT, R14, 0x1d, PT ;  /* 0x0000001d0e00780c */ /* 0x000fda0003f24270 */
[----:B------:R-:W-:Y:S01]  /*4930*/  @P1 IADD3 R14, PT, PT, R14, -0x1e, RZ ;  /* 0xffffffe20e0e1810 */ /* 0x000fe20007ffe0ff */
[----:B--2---:R-:W-:-:S05]  /*4940*/  FMUL R12, R12, 30 ;  /* 0x41f000000c0c7820 */ /* 0x004fca0000400000 */
[----:B------:R-:W-:-:S13]  /*4950*/  FSETP.GEU.AND P2, PT, R12, 0.0099999997764825820923, PT ;  /* 0x3c23d70a0c00780b */ /* 0x000fda0003f4e000 */
[----:B------:R-:W-:Y:S05]  /*4960*/  @!P2 BRA `(.L_x_134) ;  /* 0x000000000058a947 */ /* 0x000fea0003800000 */
[----:B------:R-:W-:-:S06]  /*4970*/  LEA R12, R14, R2, 0x2 ;  /* 0x000000020e0c7211 */ /* 0x000fcc00078e10ff */
[----:B------:R-:W2:Y:S02]  /*4980*/  LDL R12, [R12] ;  /* 0x000000000c0c7983 */ /* 0x000ea40000100800 */
[----:B--2---:R-:W-:-:S05]  /*4990*/  FMUL R13, R12, 30 ;  /* 0x41f000000c0d7820 */ /* 0x004fca0000400000 */
[----:B------:R-:W-:-:S13]  /*49a0*/  FSETP.GEU.AND P1, PT, R13, 0.0099999997764825820923, PT ;  /* 0x3c23d70a0d00780b */ /* 0x000fda0003f2e000 */
[----:B------:R-:W-:Y:S05]  /*49b0*/  @P1 BREAK.RELIABLE B1 ;  /* 0x0000000000011942 */ /* 0x000fea0003800100 */
[----:B------:R-:W-:Y:S05]  /*49c0*/  @!P1 BRA `(.L_x_134) ;  /* 0x0000000000409947 */ /* 0x000fea0003800000 */
        /* <DEDUP_REMOVED lines=14> */
[----:B------:R0:W-:Y:S01]  /*4ab0*/  STL [R17], R16 ;  /* 0x0000001011007387 */ /* 0x0001e20000100800 */
[----:B------:R-:W-:Y:S05]  /*4ac0*/  BRA `(.L_x_135) ;  /* 0x00000000000c7947 */ /* 0x000fea0003800000 */
.L_x_134:
[----:B------:R-:W-:Y:S05]  /*4ad0*/  BSYNC.RELIABLE B1 ;  /* 0x0000000000017941 */ /* 0x000fea0003800100 */
.L_x_133:
[----:B------:R-:W2:Y:S02]  /*4ae0*/  LDG.E R12, desc[UR14][R10.64] ;  /* 0x0000000e0a0c7981 */ /* 0x000ea4000c1e1900 */
[----:B--2---:R-:W-:-:S07]  /*4af0*/  FADD R25, R25, R12 ;  /* 0x0000000c19197221 */ /* 0x004fce0000000000 */
.L_x_135:
[----:B------:R-:W-:Y:S05]  /*4b00*/  BSYNC.RECONVERGENT B0 ;  /* 0x0000000000007941 */ /* 0x000fea0003800200 */
.L_x_132:
[----:B------:R-:W-:Y:S05]  /*4b10*/  WARPSYNC.ALL ;  /* 0x0000000000007948 */ /* 0x000fea0003800000 */
[----:B------:R-:W-:Y:S02]  /*4b20*/  IADD3 R10, P0, PT, R10, 0x8, RZ ;  /* 0x000000080a0a7810 */ /* 0x000fe40007f1e0ff */
[----:B------:R-:W-:Y:S02]  /*4b30*/  IADD3 R9, P1, PT, R6, 0x8, RZ ;  /* 0x0000000806097810 */ /* 0x000fe40007f3e0ff */
[----:B------:R-:W-:Y:S02]  /*4b40*/  IADD3 R4, P2, PT, R4, 0x8, RZ ;  /* 0x0000000804047810 */ /* 0x000fe40007f5e0ff */
[----:B------:R-:W-:-:S02]  /*4b50*/  IADD3.X R11, PT, PT, RZ, R11, RZ, P0, !PT ;  /* 0x0000000bff0b7210 */ /* 0x000fc400007fe4ff */
[----:B------:R-:W-:Y:S02]  /*4b60*/  IADD3.X R12, PT, PT, RZ, R7, RZ, P1, !PT ;  /* 0x00000007ff0c7210 */ /* 0x000fe40000ffe4ff */
[----:B------:R-:W-:Y:S01]  /*4b70*/  IADD3.X R5, PT, PT, RZ, R5, RZ, P2, !PT ;  /* 0x00000005ff057210 */ /* 0x000fe200017fe4ff */
[----:B------:R-:W-:Y:S06]  /*4b80*/  BRA.U UP0, `(.L_x_136) ;  /* 0xfffffff9000c7547 */ /* 0x000fec000b83ffff */
[----:B------:R-:W1:Y:S01]  /*4b90*/  LDCU UR10, c[0x0][0x3a8] ;  /* 0x00007500ff0a77ac */ /* 0x000e620008000800 */
[----:B------:R-:W-:Y:S01]  /*4ba0*/  UMOV UR5, URZ ;  /* 0x000000ff00057c82 */ /* 0x000fe20008000000 */
[----:B-1----:R-:W-:-:S12]  /*4bb0*/  ULOP3.LUT UR4, UR10, 0x7ffffffe, URZ, 0xc0, !UPT ;  /* 0x7ffffffe0a047892 */ /* 0x002fd8000f8ec0ff */
.L_x_126:
[----:B------:R-:W-:-:S04]  /*4bc0*/  ULOP3.LUT UR10, UR10, 0x1, URZ, 0xc0, !UPT ;  /* 0x000000010a0a7892 */ /* 0x000fc8000f8ec0ff */
[----:B------:R-:W-:-:S09]  /*4bd0*/  UISETP.NE.U32.AND UP0, UPT, UR10, 0x1, UPT ;  /* 0x000000010a00788c */ /* 0x000fd2000bf05070 */
[----:B------:R-:W-:Y:S05]  /*4be0*/  BRA.U UP0, `(.L_x_125) ;  /* 0x0000000500347547 */ /* 0x000fea000b800000 */
[----:B------:R-:W0:Y:S01]  /*4bf0*/  LDCU.64 UR6, c[0x0][0x380] ;  /* 0x00007000ff0677ac */ /* 0x000e220008000a00 */
[----:B------:R-:W-:Y:S02]  /*4c00*/  USHF.L.U32 UR9, UR4, 0x2, URZ ;  /* 0x0000000204097899 */ /* 0x000fe400080006ff */
[----:B------:R-:W-:Y:S02]  /*4c10*/  USHF.L.U64.HI UR8, UR4, 0x2, UR5 ;  /* 0x0000000204087899 */ /* 0x000fe40008010205 */
[----:B0-----:R-:W-:-:S04]  /*4c20*/  UIADD3 UR4, UP0, UPT, UR9, UR6, URZ ;  /* 0x0000000609047290 */ /* 0x001fc8000ff1e0ff */
[----:B------:R-:W-:Y:S02]  /*4c30*/  UIADD3.X UR5, UPT, UPT, UR8, UR7, URZ, UP0, !UPT ;  /* 0x0000000708057290 */ /* 0x000fe400087fe4ff */
[----:B--2---:R-:W-:-:S04]  /*4c40*/  MOV R4, UR4 ;  /* 0x0000000400047c02 */ /* 0x004fc80008000f00 */
[----:B------:R-:W-:-:S06]  /*4c50*/  MOV R5, UR5 ;  /* 0x0000000500057c02 */ /* 0x000fcc0008000f00 */
[----:B------:R-:W2:Y:S01]  /*4c60*/  LDG.E R5, desc[UR14][R4.64] ;  /* 0x0000000e04057981 */ /* 0x000ea2000c1e1900 */
[----:B---34-:R-:W-:Y:S02]  /*4c70*/  HFMA2 R6, -RZ, RZ, 0, 0 ;  /* 0x00000000ff067431 */ /* 0x018fe400000001ff */
[----:B--2--5:R-:W-:-:S04]  /*4c80*/  FMUL R8, R8, R5 ;  /* 0x0000000508087220 */ /* 0x024fc80000400000 */
[----:B------:R-:W0:Y:S02]  /*4c90*/  FRND.FLOOR R7, R8 ;  /* 0x0000000800077307 */ /* 0x000e240000205000 */
        /* <DEDUP_REMOVED lines=8> */
[----:B------:R-:W-:Y:S01]  /*4d20*/  FADD R5, R4, 0.5 ;  /* 0x3f00000004057421 */ /* 0x000fe20000000000 */
[----:B------:R-:W-:-:S03]  /*4d30*/  IADD3 R4, PT, PT, R11, -0x1, RZ ;  /* 0xffffffff0b047810 */ /* 0x000fc60007ffe0ff */
        /* <DEDUP_REMOVED lines=16> */
[----:B------:R-:W-:-:S05]  /*4e40*/  LEA R9, R4, R3, 0x2 ;  /* 0x0000000304097211 */ /* 0x000fca00078e10ff */
[----:B------:R-:W2:Y:S02]  /*4e50*/  LDL R2, [R9+0xf0] ;  /* 0x0000f00009027983 */ /* 0x000ea40000100800 */
[----:B--2---:R-:W-:-:S05]  /*4e60*/  FMUL R2, R2, 30 ;  /* 0x41f0000002027820 */ /* 0x004fca0000400000 */
[----:B------:R-:W-:-:S13]  /*4e70*/  FSETP.GEU.AND P1, PT, R2, 0.0099999997764825820923, PT ;  /* 0x3c23d70a0200780b */ /* 0x000fda0003f2e000 */
[----:B------:R-:W-:Y:S05]  /*4e80*/  @P1 BREAK.RELIABLE B1 ;  /* 0x0000000000011942 */ /* 0x000fea0003800100 */
[----:B------:R-:W-:Y:S05]  /*4e90*/  @!P1 BRA `(.L_x_138) ;  /* 0x0000000000649947 */ /* 0x000fea0003800000 */
[----:B------:R-:W0:Y:S01]  /*4ea0*/  LDCU.64 UR4, c[0x0][0x388] ;  /* 0x00007100ff0477ac */ /* 0x000e220008000a00 */
[----:B------:R-:W2:Y:S01]  /*4eb0*/  LDL R9, [R9] ;  /* 0x0000000009097983 */ /* 0x000ea20000100800 */
[----:B------:R-:W3:Y:S03]  /*4ec0*/  LDCU.64 UR6, c[0x0][0x390] ;  /* 0x00007200ff0677ac */ /* 0x000ee60008000a00 */
[----:B------:R-:W4:Y:S01]  /*4ed0*/  LDL R7, [R7] ;  /* 0x0000000007077983 */ /* 0x000f220000100800 */
[----:B0-----:R-:W-:-:S04]  /*4ee0*/  UIADD3 UR4, UP1, UPT, UR9, UR4, URZ ;  /* 0x0000000409047290 */ /* 0x001fc8000ff3e0ff */
[----:B------:R-:W-:Y:S02]  /*4ef0*/  UIADD3.X UR5, UPT, UPT, UR8, UR5, URZ, UP1, !UPT ;  /* 0x0000000508057290 */ /* 0x000fe40008ffe4ff */
[----:B---3--:R-:W-:Y:S01]  /*4f00*/  UIADD3 UR6, UP0, UPT, UR9, UR6, URZ ;  /* 0x0000000609067290 */ /* 0x008fe2000ff1e0ff */
[----:B------:R-:W-:-:S03]  /*4f10*/  MOV R4, UR4 ;  /* 0x0000000400047c02 */ /* 0x000fc60008000f00 */
[----:B------:R-:W-:Y:S01]  /*4f20*/  UIADD3.X UR7, UPT, UPT, UR8, UR7, URZ, UP0, !UPT ;  /* 0x0000000708077290 */ /* 0x000fe200087fe4ff */
[----:B------:R-:W-:Y:S02]  /*4f30*/  MOV R5, UR5 ;  /* 0x0000000500057c02 */ /* 0x000fe40008000f00 */
[----:B------:R-:W-:-:S03]  /*4f40*/  MOV R2, UR6 ;  /* 0x0000000600027c02 */ /* 0x000fc60008000f00 */
[----:B------:R-:W-:Y:S01]  /*4f50*/  MOV R3, UR7 ;  /* 0x0000000700037c02 */ /* 0x000fe20008000f00 */
[----:B------:R-:W3:Y:S01]  /*4f60*/  LDG.E R5, desc[UR14][R4.64] ;  /* 0x0000000e04057981 */ /* 0x000ee2000c1e1900 */
[----:B------:R-:W-:-:S03]  /*4f70*/  LEA R8, R11, R0, 0x2 ;  /* 0x000000000b087211 */ /* 0x000fc600078e10ff */
[----:B------:R-:W5:Y:S04]  /*4f80*/  LDG.E R2, desc[UR14][R2.64] ;  /* 0x0000000e02027981 */ /* 0x000f68000c1e1900 */
[----:B------:R-:W5:Y:S01]  /*4f90*/  LDL R10, [R8] ;  /* 0x00000000080a7983 */ /* 0x000f620000100800 */
[----:B------:R-:W-:-:S04]  /*4fa0*/  @!P0 FADD R6, R6, 1 ;  /* 0x3f80000006068421 */ /* 0x000fc80000000000 */
[C---:B--2---:R-:W-:Y:S01]  /*4fb0*/  FMUL R9, R6.reuse, R9 ;  /* 0x0000000906097220 */ /* 0x044fe20000400000 */
[----:B------:R-:W-:-:S04]  /*4fc0*/  FADD R6, -R6, 1 ;  /* 0x3f80000006067421 */ /* 0x000fc80000000100 */
[----:B----4-:R-:W-:-:S04]  /*4fd0*/  FFMA R6, R6, R7, R9 ;  /* 0x0000000706067223 */ /* 0x010fc80000000009 */
[----:B---3--:R-:W-:-:S04]  /*4fe0*/  FADD R7, -R6, R5 ;  /* 0x0000000506077221 */ /* 0x008fc80000000100 */
[----:B-----5:R-:W-:-:S04]  /*4ff0*/  FMUL R0, R2, R7 ;  /* 0x0000000702007220 */ /* 0x020fc80000400000 */
[----:B------:R-:W-:-:S05]  /*5000*/  FFMA R7, R7, R0, R10 ;  /* 0x0000000007077223 */ /* 0x000fca000000000a */
[----:B------:R0:W-:Y:S01]  /*5010*/  STL [R8], R7 ;  /* 0x0000000708007387 */ /* 0x0001e20000100800 */
[----:B------:R-:W-:Y:S05]  /*5020*/  BRA `(.L_x_139) ;  /* 0x0000000000207947 */ /* 0x000fea0003800000 */
.L_x_138:
[----:B------:R-:W-:Y:S05]  /*5030*/  BSYNC.RELIABLE B1 ;  /* 0x0000000000017941 */ /* 0x000fea0003800100 */
.L_x_137:
[----:B------:R-:W0:Y:S02]  /*5040*/  LDCU.64 UR4, c[0x0][0x390] ;  /* 0x00007200ff0477ac */ /* 0x000e240008000a00 */
[----:B0-----:R-:W-:-:S04]  /*5050*/  UIADD3 UR4, UP0, UPT, UR9, UR4, URZ ;  /* 0x0000000409047290 */ /* 0x001fc8000ff1e0ff */
[----:B------:R-:W-:Y:S02]  /*5060*/  UIADD3.X UR5, UPT, UPT, UR8, UR5, URZ, UP0, !UPT ;  /* 0x0000000508057290 */ /* 0x000fe400087fe4ff */
[----:B------:R-:W-:-:S04]  /*5070*/  MOV R2, UR4 ;  /* 0x0000000400027c02 */ /* 0x000fc80008000f00 */
[----:B------:R-:W-:-:S05]  /*5080*/  MOV R3, UR5 ;  /* 0x0000000500037c02 */ /* 0x000fca0008000f00 */
[----:B------:R-:W2:Y:S02]  /*5090*/  LDG.E R2, desc[UR14][R2.64] ;  /* 0x0000000e02027981 */ /* 0x000ea4000c1e1900 */
[----:B--2---:R-:W-:-:S07]  /*50a0*/  FADD R25, R2, R25 ;  /* 0x0000001902197221 */ /* 0x004fce0000000000 */
.L_x_139:
[----:B------:R-:W-:Y:S05]  /*50b0*/  BSYNC.RECONVERGENT B0 ;  /* 0x0000000000007941 */ /* 0x000fea0003800200 */
.L_x_125:
[----:B------:R-:W2:Y:S04]  /*50c0*/  LDL.64 R26, [R1+0x78] ;  /* 0x00007800011a7983 */ /* 0x000ea80000100a00 */
[----:B-1----:R-:W2:Y:S04]  /*50d0*/  LDL.64 R20, [R1+0x80] ;  /* 0x0000800001147983 */ /* 0x002ea80000100a00 */
[----:B------:R-:W2:Y:S04]  /*50e0*/  LDL.64 R22, [R1+0x88] ;  /* 0x0000880001167983 */ /* 0x000ea80000100a00 */
[----:B------:R-:W2:Y:S04]  /*50f0*/  LDL.64 R18, [R1+0x90] ;  /* 0x0000900001127983 */ /* 0x000ea80000100a00 */
[----:B------:R-:W2:Y:S04]  /*5100*/  LDL.64 R2, [R1+0x98] ;  /* 0x0000980001027983 */ /* 0x000ea80000100a00 */
[----:B0-----:R-:W2:Y:S04]  /*5110*/  LDL.64 R16, [R1+0xa0] ;  /* 0x0000a00001107983 */ /* 0x001ea80000100a00 */
[----:B------:R-:W2:Y:S04]  /*5120*/  LDL.64 R14, [R1+0xa8] ;  /* 0x0000a800010e7983 */ /* 0x000ea80000100a00 */
[----:B------:R-:W2:Y:S04]  /*5130*/  LDL.64 R12, [R1+0xb0] ;  /* 0x0000b000010c7983 */ /* 0x000ea80000100a00 */
[----:B------:R-:W2:Y:S04]  /*5140*/  LDL.64 R10, [R1+0xb8] ;  /* 0x0000b800010a7983 */ /* 0x000ea80000100a00 */
[----:B-----5:R-:W2:Y:S04]  /*5150*/  LDL.64 R8, [R1+0xc0] ;  /* 0x0000c00001087983 */ /* 0x020ea80000100a00 */
[----:B---34-:R-:W3:Y:S04]  /*5160*/  LDL.64 R6, [R1+0xc8] ;  /* 0x0000c80001067983 */ /* 0x018ee80000100a00 */
[----:B--2---:R-:W2:Y:S01]  /*5170*/  LDL.64 R4, [R1+0xd0] ;  /* 0x0000d00001047983 */ /* 0x004ea20000100a00 */
[----:B------:R-:W-:-:S04]  /*5180*/  FADD R0, RZ, R26 ;  /* 0x0000001aff007221 */ /* 0x000fc80000000000 */
[----:B------:R-:W-:-:S04]  /*5190*/  FADD R27, R27, R0 ;  /* 0x000000001b1b7221 */ /* 0x000fc80000000000 */
[----:B------:R-:W-:-:S04]  /*51a0*/  FADD R20, R27, R20 ;  /* 0x000000141b147221 */ /* 0x000fc80000000000 */
[----:B------:R-:W-:Y:S02]  /*51b0*/  FADD R27, R21, R20 ;  /* 0x00000014151b7221 */ /* 0x000fe40000000000 */
[----:B------:R-:W4:Y:S02]  /*51c0*/  LDL.64 R20, [R1+0xd8] ;  /* 0x0000d80001147983 */ /* 0x000f240000100a00 */
[----:B------:R-:W-:-:S04]  /*51d0*/  FADD R22, R27, R22 ;  /* 0x000000161b167221 */ /* 0x000fc80000000000 */
[----:B------:R-:W-:Y:S02]  /*51e0*/  FADD R27, R23, R22 ;  /* 0x00000016171b7221 */ /* 0x000fe40000000000 */
[----:B------:R-:W4:Y:S02]  /*51f0*/  LDL.64 R22, [R1+0xe0] ;  /* 0x0000e00001167983 */ /* 0x000f240000100a00 */
[----:B------:R-:W-:Y:S02]  /*5200*/  FADD R18, R27, R18 ;  /* 0x000000121b127221 */ /* 0x000fe40000000000 */
[----:B------:R-:W4:Y:S02]  /*5210*/  LDL.64 R26, [R1+0xe8] ;  /* 0x0000e800011a7983 */ /* 0x000f240000100a00 */
[----:B------:R-:W-:-:S04]  /*5220*/  FADD R19, R19, R18 ;  /* 0x0000001213137221 */ /* 0x000fc80000000000 */
        /* <DEDUP_REMOVED lines=12> */
[----:B---3--:R-:W-:-:S04]  /*52f0*/  FADD R6, R9, R6 ;  /* 0x0000000609067221 */ /* 0x008fc80000000000 */
[----:B------:R-:W-:-:S04]  /*5300*/  FADD R7, R7, R6 ;  /* 0x0000000607077221 */ /* 0x000fc80000000000 */
[----:B--2---:R-:W-:-:S04]  /*5310*/  FADD R4, R7, R4 ;  /* 0x0000000407047221 */ /* 0x004fc80000000000 */
[----:B------:R-:W-:Y:S01]  /*5320*/  FADD R5, R5, R4 ;  /* 0x0000000405057221 */ /* 0x000fe20000000000 */
[----:B------:R-:W-:-:S04]  /*5330*/  FADD R25, -R25, 1 ;  /* 0x3f80000019197421 */ /* 0x000fc80000000100 */
[----:B------:R-:W0:Y:S01]  /*5340*/  MUFU.RCP R0, R25 ;  /* 0x0000001900007308 */ /* 0x000e220000001000 */
[----:B------:R-:W-:Y:S01]  /*5350*/  BSSY.RECONVERGENT B2, `(.L_x_140) ;  /* 0x0000012000027945 */ /* 0x000fe20003800200 */
[----:B0-----:R-:W-:-:S04]  /*5360*/  FFMA R3, -R25, R0, 1 ;  /* 0x3f80000019037423 */ /* 0x001fc80000000100 */
[----:B------:R-:W-:Y:S01]  /*5370*/  FFMA R3, R0, R3, R0 ;  /* 0x0000000300037223 */ /* 0x000fe20000000000 */
[----:B----4-:R-:W-:-:S04]  /*5380*/  FADD R20, R5, R20 ;  /* 0x0000001405147221 */ /* 0x010fc80000000000 */
[----:B------:R-:W-:-:S04]  /*5390*/  FADD R21, R21, R20 ;  /* 0x0000001415157221 */ /* 0x000fc80000000000 */
[----:B------:R-:W-:-:S04]  /*53a0*/  FADD R22, R21, R22 ;  /* 0x0000001615167221 */ /* 0x000fc80000000000 */
[----:B------:R-:W-:-:S04]  /*53b0*/  FADD R23, R23, R22 ;  /* 0x0000001617177221 */ /* 0x000fc80000000000 */
[----:B------:R-:W-:-:S04]  /*53c0*/  FADD R4, R23, R26 ;  /* 0x0000001a17047221 */ /* 0x000fc80000000000 */
[----:B------:R-:W-:-:S04]  /*53d0*/  FADD R4, R27, R4 ;  /* 0x000000041b047221 */ /* 0x000fc80000000000 */
[----:B------:R-:W0:Y:S01]  /*53e0*/  FCHK P0, R4, R25 ;  /* 0x0000001904007302 */ /* 0x000e220000000000 */
[----:B------:R-:W-:-:S04]  /*53f0*/  FFMA R0, R4, R3, RZ ;  /* 0x0000000304007223 */ /* 0x000fc800000000ff */
[----:B------:R-:W-:-:S04]  /*5400*/  FFMA R2, -R25, R0, R4 ;  /* 0x0000000019027223 */ /* 0x000fc80000000104 */
[----:B------:R-:W-:Y:S01]  /*5410*/  FFMA R5, R3, R2, R0 ;  /* 0x0000000203057223 */ /* 0x000fe20000000000 */
[----:B0-----:R-:W-:Y:S06]  /*5420*/  @!P0 BRA `(.L_x_141) ;  /* 0x0000000000108947 */ /* 0x001fec0003800000 */
[----:B------:R-:W-:Y:S02]  /*5430*/  MOV R5, R25 ;  /* 0x0000001900057202 */ /* 0x000fe40000000f00 */
[----:B------:R-:W-:-:S07]  /*5440*/  MOV R6, 0x5460 ;  /* 0x0000546000067802 */ /* 0x000fce0000000f00 */
[----:B------:R-:W-:Y:S05]  /*5450*/  CALL.REL.NOINC `($__internal_0_$__cuda_sm3x_div_rn_noftz_f32_slowpath) ;  /* 0x00000000005c7944 */ /* 0x000fea0003c00000 */
[----:B------:R-:W-:-:S07]  /*5460*/  MOV R5, R4 ;  /* 0x0000000400057202 */ /* 0x000fce0000000f00 */
.L_x_141:
[----:B------:R-:W-:Y:S05]  /*5470*/  BSYNC.RECONVERGENT B2 ;  /* 0x0000000000027941 */ /* 0x000fea0003800200 */
.L_x_140:
[----:B------:R-:W0:Y:S01]  /*5480*/  LDCU UR4, c[0x0][0x3b4] ;  /* 0x00007680ff0477ac */ /* 0x000e220008000800 */
[----:B------:R-:W1:Y:S01]  /*5490*/  MUFU.RCP R0, R5 ;  /* 0x0000000500007308 */ /* 0x000e620000001000 */
[----:B------:R-:W-:Y:S01]  /*54a0*/  BSSY.RECONVERGENT B2, `(.L_x_142) ;  /* 0x000000e000027945 */ /* 0x000fe20003800200 */
[----:B0-----:R-:W-:Y:S01]  /*54b0*/  MOV R4, UR4 ;  /* 0x0000000400047c02 */ /* 0x001fe20008000f00 */
[----:B-1----:R-:W-:-:S05]  /*54c0*/  FFMA R3, R0, -R5, 1 ;  /* 0x3f80000000037423 */ /* 0x002fca0000000805 */
[----:B------:R-:W0:Y:S01]  /*54d0*/  FCHK P0, R4, R5 ;  /* 0x0000000504007302 */ /* 0x000e220000000000 */
[----:B------:R-:W-:-:S04]  /*54e0*/  FFMA R0, R0, R3, R0 ;  /* 0x0000000300007223 */ /* 0x000fc80000000000 */
[----:B------:R-:W-:-:S04]  /*54f0*/  FFMA R2, R0, UR4, RZ ;  /* 0x0000000400027c23 */ /* 0x000fc800080000ff */
[----:B------:R-:W-:-:S04]  /*5500*/  FFMA R3, R2, -R5, UR4 ;  /* 0x0000000402037e23 */ /* 0x000fc80008000805 */
[----:B------:R-:W-:Y:S01]  /*5510*/  FFMA R7, R0, R3, R2 ;  /* 0x0000000300077223 */ /* 0x000fe20000000002 */
[----:B0-----:R-:W-:Y:S06]  /*5520*/  @!P0 BRA `(.L_x_143) ;  /* 0x0000000000148947 */ /* 0x001fec0003800000 */
[----:B------:R-:W0:Y:S01]  /*5530*/  LDCU UR4, c[0x0][0x3b4] ;  /* 0x00007680ff0477ac */ /* 0x000e220008000800 */
[----:B------:R-:W-:Y:S02]  /*5540*/  MOV R6, 0x5570 ;  /* 0x0000557000067802 */ /* 0x000fe40000000f00 */
[----:B0-----:R-:W-:-:S07]  /*5550*/  MOV R4, UR4 ;  /* 0x0000000400047c02 */ /* 0x001fce0008000f00 */
[----:B------:R-:W-:Y:S05]  /*5560*/  CALL.REL.NOINC `($__internal_0_$__cuda_sm3x_div_rn_noftz_f32_slowpath) ;  /* 0x0000000000187944 */ /* 0x000fea0003c00000 */
[----:B------:R-:W-:-:S07]  /*5570*/  MOV R7, R4 ;  /* 0x0000000400077202 */ /* 0x000fce0000000f00 */
.L_x_143:
[----:B------:R-:W-:Y:S05]  /*5580*/  BSYNC.RECONVERGENT B2 ;  /* 0x0000000000027941 */ /* 0x000fea0003800200 */
.L_x_142:
[----:B------:R-:W0:Y:S02]  /*5590*/  LDC.64 R2, c[0x0][0x3a0] ;  /* 0x0000e800ff027b82 */ /* 0x000e240000000a00 */
[----:B0-----:R-:W-:-:S05]  /*55a0*/  IMAD.WIDE R24, R24, 0x4, R2 ;  /* 0x0000000418187825 */ /* 0x001fca00078e0202 */
[----:B------:R-:W-:Y:S01]  /*55b0*/  STG.E desc[UR14][R24.64], R7 ;  /* 0x0000000718007986 */ /* 0x000fe2000c10190e */
[----:B------:R-:W-:Y:S05]  /*55c0*/  EXIT ;  /* 0x000000000000794d */ /* 0x000fea0003800000 */
        .weak           $__internal_0_$__cuda_sm3x_div_rn_noftz_f32_slowpath
        .type           $__internal_0_$__cuda_sm3x_div_rn_noftz_f32_slowpath,@function
        .size           $__internal_0_$__cuda_sm3x_div_rn_noftz_f32_slowpath,(.L_x_231 - $__internal_0_$__cuda_sm3x_div_rn_noftz_f32_slowpath)
$__internal_0_$__cuda_sm3x_div_rn_noftz_f32_slowpath:
[----:B------:R-:W-:Y:S01]  /*55d0*/  SHF.R.U32.HI R9, RZ, 0x17, R5 ;  /* 0x00000017ff097819 */ /* 0x000fe20000011605 */
[----:B------:R-:W-:Y:S01]  /*55e0*/  BSSY.RECONVERGENT B0, `(.L_x_144) ;  /* 0x0000062000007945 */ /* 0x000fe20003800200 */
[----:B------:R-:W-:Y:S02]  /*55f0*/  SHF.R.U32.HI R7, RZ, 0x17, R4 ;  /* 0x00000017ff077819 */ /* 0x000fe40000011604 */
[----:B------:R-:W-:Y:S02]  /*5600*/  LOP3.LUT R14, R9, 0xff, RZ, 0xc0, !PT ;  /* 0x000000ff090e7812 */ /* 0x000fe400078ec0ff */
[----:B------:R-:W-:Y:S02]  /*5610*/  LOP3.LUT R12, R7, 0xff, RZ, 0xc0, !PT ;  /* 0x000000ff070c7812 */ /* 0x000fe400078ec0ff */
[----:B------:R-:W-:Y:S02]  /*5620*/  IADD3 R10, PT, PT, R14, -0x1, RZ ;  /* 0xffffffff0e0a7810 */ /* 0x000fe40007ffe0ff */
[----:B------:R-:W-:-:S02]  /*5630*/  IADD3 R9, PT, PT, R12, -0x1, RZ ;  /* 0xffffffff0c097810 */ /* 0x000fc40007ffe0ff */
[----:B------:R-:W-:-:S04]  /*5640*/  ISETP.GT.U32.AND P0, PT, R10, 0xfd, PT ;  /* 0x000000fd0a00780c */ /* 0x000fc80003f04070 */
[----:B------:R-:W-:-:S13]  /*5650*/  ISETP.GT.U32.OR P0, PT, R9, 0xfd, P0 ;  /* 0x000000fd0900780c */ /* 0x000fda0000704470 */
[----:B------:R-:W-:Y:S01]  /*5660*/  @!P0 MOV R7, RZ ;  /* 0x000000ff00078202 */ /* 0x000fe20000000f00 */
[----:B------:R-:W-:Y:S06]  /*5670*/  @!P0 BRA `(.L_x_145) ;  /* 0x00000000005c8947 */ /* 0x000fec0003800000 */
[----:B------:R-:W-:Y:S02]  /*5680*/  FSETP.GTU.FTZ.AND P0, PT, |R4|, +INF , PT ;  /* 0x7f8000000400780b */ /* 0x000fe40003f1c200 */
[----:B------:R-:W-:-:S04]  /*5690*/  FSETP.GTU.FTZ.AND P1, PT, |R5|, +INF , PT ;  /* 0x7f8000000500780b */ /* 0x000fc80003f3c200 */
[----:B------:R-:W-:-:S13]  /*56a0*/  PLOP3.LUT P0, PT, P0, P1, PT, 0xf8, 0x8f ;  /* 0x00000000008f781c */ /* 0x000fda0000703f70 */
[----:B------:R-:W-:Y:S05]  /*56b0*/  @P0 BRA `(.L_x_146) ;  /* 0x00000004004c0947 */ /* 0x000fea0003800000 */
[----:B------:R-:W-:-:S13]  /*56c0*/  LOP3.LUT P0, RZ, R5, 0x7fffffff, R4, 0xc8, !PT ;  /* 0x7fffffff05ff7812 */ /* 0x000fda000780c804 */
[----:B------:R-:W-:Y:S05]  /*56d0*/  @!P0 BRA `(.L_x_147) ;  /* 0x00000004003c8947 */ /* 0x000fea0003800000 */
[C---:B------:R-:W-:Y:S02]  /*56e0*/  FSETP.NEU.FTZ.AND P2, PT, |R4|.reuse, +INF , PT ;  /* 0x7f8000000400780b */ /* 0x040fe40003f5d200 */
[----:B------:R-:W-:Y:S02]  /*56f0*/  FSETP.NEU.FTZ.AND P1, PT, |R5|, +INF , PT ;  /* 0x7f8000000500780b */ /* 0x000fe40003f3d200 */
[----:B------:R-:W-:-:S11]  /*5700*/  FSETP.NEU.FTZ.AND P0, PT, |R4|, +INF , PT ;  /* 0x7f8000000400780b */ /* 0x000fd60003f1d200 */
[----:B------:R-:W-:Y:S05]  /*5710*/  @!P1 BRA !P2, `(.L_x_147) ;  /* 0x00000004002c9947 */ /* 0x000fea0005000000 */
[----:B------:R-:W-:-:S04]  /*5720*/  LOP3.LUT P2, RZ, R4, 0x7fffffff, RZ, 0xc0, !PT ;  /* 0x7fffffff04ff7812 */ /* 0x000fc8000784c0ff */
[----:B------:R-:W-:-:S13]  /*5730*/  PLOP3.LUT P1, PT, P1, P2, PT, 0x2f, 0xf2 ;  /* 0x0000000000f2781c */ /* 0x000fda0000f24577 */
[----:B------:R-:W-:Y:S05]  /*5740*/  @P1 BRA `(.L_x_148) ;  /* 0x0000000400181947 */ /* 0x000fea0003800000 */
[----:B------:R-:W-:-:S04]  /*5750*/  LOP3.LUT P1, RZ, R5, 0x7fffffff, RZ, 0xc0, !PT ;  /* 0x7fffffff05ff7812 */ /* 0x000fc8000782c0ff */
[----:B------:R-:W-:-:S13]  /*5760*/  PLOP3.LUT P0, PT, P0, P1, PT, 0x2f, 0xf2 ;  /* 0x0000000000f2781c */ /* 0x000fda0000702577 */
[----:B------:R-:W-:Y:S05]  /*5770*/  @P0 BRA `(.L_x_149) ;  /* 0x0000000400000947 */ /* 0x000fea0003800000 */
[----:B------:R-:W-:Y:S02]  /*5780*/  ISETP.GE.AND P0, PT, R9, RZ, PT ;  /* 0x000000ff0900720c */ /* 0x000fe40003f06270 */
[----:B------:R-:W-:-:S11]  /*5790*/  ISETP.GE.AND P1, PT, R10, RZ, PT ;  /* 0x000000ff0a00720c */ /* 0x000fd60003f26270 */
[----:B------:R-:W-:Y:S01]  /*57a0*/  @P0 MOV R7, RZ ;  /* 0x000000ff00070202 */ /* 0x000fe20000000f00 */
[----:B------:R-:W-:Y:S01]  /*57b0*/  @!P0 FFMA R4, R4, 1.84467440737095516160e+19, RZ ;  /* 0x5f80000004048823 */ /* 0x000fe200000000ff */
[----:B------:R-:W-:Y:S01]  /*57c0*/  @!P0 MOV R7, 0xffffffc0 ;  /* 0xffffffc000078802 */ /* 0x000fe20000000f00 */
[----:B------:R-:W-:-:S03]  /*57d0*/  @!P1 FFMA R5, R5, 1.84467440737095516160e+19, RZ ;  /* 0x5f80000005059823 */ /* 0x000fc600000000ff */
[----:B------:R-:W-:-:S07]  /*57e0*/  @!P1 IADD3 R7, PT, PT, R7, 0x40, RZ ;  /* 0x0000004007079810 */ /* 0x000fce0007ffe0ff */
.L_x_145:
[----:B------:R-:W-:Y:S01]  /*57f0*/  LEA R10, R14, 0xc0800000, 0x17 ;  /* 0xc08000000e0a7811 */ /* 0x000fe200078eb8ff */
[----:B------:R-:W-:Y:S03]  /*5800*/  BSSY.RECONVERGENT B1, `(.L_x_150) ;  /* 0x0000036000017945 */ /* 0x000fe60003800200 */
[----:B------:R-:W-:Y:S02]  /*5810*/  IADD3 R10, PT, PT, -R10, R5, RZ ;  /* 0x000000050a0a7210 */ /* 0x000fe40007ffe1ff */
[----:B------:R-:W-:Y:S02]  /*5820*/  IADD3 R5, PT, PT, R12, -0x7f, RZ ;  /* 0xffffff810c057810 */ /* 0x000fe40007ffe0ff */
[----:B------:R0:W1:Y:S01]  /*5830*/  MUFU.RCP R9, R10 ;  /* 0x0000000a00097308 */ /* 0x0000620000001000 */
[----:B------:R-:W-:Y:S02]  /*5840*/  FADD.FTZ R11, -R10, -RZ ;  /* 0x800000ff0a0b7221 */ /* 0x000fe40000010100 */
[C---:B------:R-:W-:Y:S01]  /*5850*/  IMAD R4, R5.reuse, -0x800000, R4 ;  /* 0xff80000005047824 */ /* 0x040fe200078e0204 */
[----:B0-----:R-:W-:-:S04]  /*5860*/  IADD3 R10, PT, PT, R5, 0x7f, -R14 ;  /* 0x0000007f050a7810 */ /* 0x001fc80007ffe80e */
[----:B------:R-:W-:Y:S01]  /*5870*/  IADD3 R10, PT, PT, R10, R7, RZ ;  /* 0x000000070a0a7210 */ /* 0x000fe20007ffe0ff */
[----:B-1----:R-:W-:-:S04]  /*5880*/  FFMA R12, R9, R11, 1 ;  /* 0x3f800000090c7423 */ /* 0x002fc8000000000b */
[----:B------:R-:W-:-:S04]  /*5890*/  FFMA R16, R9, R12, R9 ;  /* 0x0000000c09107223 */ /* 0x000fc80000000009 */
[----:B------:R-:W-:-:S04]  /*58a0*/  FFMA R9, R4, R16, RZ ;  /* 0x0000001004097223 */ /* 0x000fc800000000ff */
[----:B------:R-:W-:-:S04]  /*58b0*/  FFMA R12, R11, R9, R4 ;  /* 0x000000090b0c7223 */ /* 0x000fc80000000004 */
[----:B------:R-:W-:-:S04]  /*58c0*/  FFMA R9, R16, R12, R9 ;  /* 0x0000000c10097223 */ /* 0x000fc80000000009 */
[----:B------:R-:W-:-:S04]  /*58d0*/  FFMA R12, R11, R9, R4 ;  /* 0x000000090b0c7223 */ /* 0x000fc80000000004 */
[----:B------:R-:W-:-:S05]  /*58e0*/  FFMA R4, R16, R12, R9 ;  /* 0x0000000c10047223 */ /* 0x000fca0000000009 */
[----:B------:R-:W-:-:S04]  /*58f0*/  SHF.R.U32.HI R5, RZ, 0x17, R4 ;  /* 0x00000017ff057819 */ /* 0x000fc80000011604 */
[----:B------:R-:W-:-:S04]  /*5900*/  LOP3.LUT R5, R5, 0xff, RZ, 0xc0, !PT ;  /* 0x000000ff05057812 */ /* 0x000fc800078ec0ff */
[----:B------:R-:W-:-:S04]  /*5910*/  IADD3 R11, PT, PT, R5, R10, RZ ;  /* 0x0000000a050b7210 */ /* 0x000fc80007ffe0ff */
[----:B------:R-:W-:-:S04]  /*5920*/  IADD3 R5, PT, PT, R11, -0x1, RZ ;  /* 0xffffffff0b057810 */ /* 0x000fc80007ffe0ff */
[----:B------:R-:W-:-:S13]  /*5930*/  ISETP.GE.U32.AND P0, PT, R5, 0xfe, PT ;  /* 0x000000fe0500780c */ /* 0x000fda0003f06070 */
[----:B------:R-:W-:Y:S05]  /*5940*/  @!P0 BRA `(.L_x_151) ;  /* 0x0000000000808947 */ /* 0x000fea0003800000 */
[----:B------:R-:W-:-:S13]  /*5950*/  ISETP.GT.AND P0, PT, R11, 0xfe, PT ;  /* 0x000000fe0b00780c */ /* 0x000fda0003f04270 */
[----:B------:R-:W-:Y:S05]  /*5960*/  @P0 BRA `(.L_x_152) ;  /* 0x00000000006c0947 */ /* 0x000fea0003800000 */
[----:B------:R-:W-:-:S13]  /*5970*/  ISETP.GE.AND P0, PT, R11, 0x1, PT ;  /* 0x000000010b00780c */ /* 0x000fda0003f06270 */
[----:B------:R-:W-:Y:S05]  /*5980*/  @P0 BRA `(.L_x_153) ;  /* 0x0000000000740947 */ /* 0x000fea0003800000 */
[----:B------:R-:W-:Y:S02]  /*5990*/  ISETP.GE.AND P0, PT, R11, -0x18, PT ;  /* 0xffffffe80b00780c */ /* 0x000fe40003f06270 */
[----:B------:R-:W-:-:S11]  /*59a0*/  LOP3.LUT R4, R4, 0x80000000, RZ, 0xc0, !PT ;  /* 0x8000000004047812 */ /* 0x000fd600078ec0ff */
[----:B------:R-:W-:Y:S05]  /*59b0*/  @!P0 BRA `(.L_x_153) ;  /* 0x0000000000688947 */ /* 0x000fea0003800000 */
[CCC-:B------:R-:W-:Y:S01]  /*59c0*/  FFMA.RZ R5, R16.reuse, R12.reuse, R9.reuse ;  /* 0x0000000c10057223 */ /* 0x1c0fe2000000c009 */
[CCC-:B------:R-:W-:Y:S01]  /*59d0*/  FFMA.RM R10, R16.reuse, R12.reuse, R9.reuse ;  /* 0x0000000c100a7223 */ /* 0x1c0fe20000004009 */
[C---:B------:R-:W-:Y:S02]  /*59e0*/  ISETP.NE.AND P2, PT, R11.reuse, RZ, PT ;  /* 0x000000ff0b00720c */ /* 0x040fe40003f45270 */
[----:B------:R-:W-:Y:S02]  /*59f0*/  ISETP.NE.AND P1, PT, R11, RZ, PT ;  /* 0x000000ff0b00720c */ /* 0x000fe40003f25270 */
[----:B------:R-:W-:Y:S01]  /*5a00*/  LOP3.LUT R7, R5, 0x7fffff, RZ, 0xc0, !PT ;  /* 0x007fffff05077812 */ /* 0x000fe200078ec0ff */
[----:B------:R-:W-:Y:S01]  /*5a10*/  FFMA.RP R5, R16, R12, R9 ;  /* 0x0000000c10057223 */ /* 0x000fe20000008009 */
[----:B------:R-:W-:Y:S02]  /*5a20*/  IADD3 R12, PT, PT, R11, 0x20, RZ ;  /* 0x000000200b0c7810 */ /* 0x000fe40007ffe0ff */
[----:B------:R-:W-:-:S02]  /*5a30*/  LOP3.LUT R7, R7, 0x800000, RZ, 0xfc, !PT ;  /* 0x0080000007077812 */ /* 0x000fc400078efcff */
[----:B------:R-:W-:Y:S02]  /*5a40*/  IADD3 R9, PT, PT, -R11, RZ, RZ ;  /* 0x000000ff0b097210 */ /* 0x000fe40007ffe1ff */
[----:B------:R-:W-:Y:S02]  /*5a50*/  SHF.L.U32 R12, R7, R12, RZ ;  /* 0x0000000c070c7219 */ /* 0x000fe400000006ff */
[----:B------:R-:W-:Y:S02]  /*5a60*/  FSETP.NEU.FTZ.AND P0, PT, R5, R10, PT ;  /* 0x0000000a0500720b */ /* 0x000fe40003f1d000 */
[----:B------:R-:W-:Y:S02]  /*5a70*/  SEL R10, R9, RZ, P2 ;  /* 0x000000ff090a7207 */ /* 0x000fe40001000000 */
[----:B------:R-:W-:Y:S02]  /*5a80*/  ISETP.NE.AND P1, PT, R12, RZ, P1 ;  /* 0x000000ff0c00720c */ /* 0x000fe40000f25270 */
[----:B------:R-:W-:-:S02]  /*5a90*/  SHF.R.U32.HI R10, RZ, R10, R7 ;  /* 0x0000000aff0a7219 */ /* 0x000fc40000011607 */
[----:B------:R-:W-:Y:S02]  /*5aa0*/  PLOP3.LUT P0, PT, P0, P1, PT, 0xf8, 0x8f ;  /* 0x00000000008f781c */ /* 0x000fe40000703f70 */
[----:B------:R-:W-:Y:S02]  /*5ab0*/  SHF.R.U32.HI R12, RZ, 0x1, R10 ;  /* 0x00000001ff0c7819 */ /* 0x000fe4000001160a */
[----:B------:R-:W-:-:S04]  /*5ac0*/  SEL R5, RZ, 0x1, !P0 ;  /* 0x00000001ff057807 */ /* 0x000fc80004000000 */
[----:B------:R-:W-:-:S04]  /*5ad0*/  LOP3.LUT R5, R5, 0x1, R12, 0xf8, !PT ;  /* 0x0000000105057812 */ /* 0x000fc800078ef80c */
[----:B------:R-:W-:-:S04]  /*5ae0*/  LOP3.LUT R5, R5, R10, RZ, 0xc0, !PT ;  /* 0x0000000a05057212 */ /* 0x000fc800078ec0ff */
[----:B------:R-:W-:-:S04]  /*5af0*/  IADD3 R5, PT, PT, R12, R5, RZ ;  /* 0x000000050c057210 */ /* 0x000fc80007ffe0ff */
[----:B------:R-:W-:Y:S01]  /*5b00*/  LOP3.LUT R4, R5, R4, RZ, 0xfc, !PT ;  /* 0x0000000405047212 */ /* 0x000fe200078efcff */
[----:B------:R-:W-:Y:S06]  /*5b10*/  BRA `(.L_x_153) ;  /* 0x0000000000107947 */ /* 0x000fec0003800000 */
.L_x_152:
[----:B------:R-:W-:-:S04]  /*5b20*/  LOP3.LUT R4, R4, 0x80000000, RZ, 0xc0, !PT ;  /* 0x8000000004047812 */ /* 0x000fc800078ec0ff */
[----:B------:R-:W-:Y:S01]  /*5b30*/  LOP3.LUT R4, R4, 0x7f800000, RZ, 0xfc, !PT ;  /* 0x7f80000004047812 */ /* 0x000fe200078efcff */
[----:B------:R-:W-:Y:S06]  /*5b40*/  BRA `(.L_x_153) ;  /* 0x0000000000047947 */ /* 0x000fec0003800000 */
.L_x_151:
[----:B------:R-:W-:-:S07]  /*5b50*/  LEA R4, R10, R4, 0x17 ;  /* 0x000000040a047211 */ /* 0x000fce00078eb8ff */
.L_x_153:
[----:B------:R-:W-:Y:S05]  /*5b60*/  BSYNC.RECONVERGENT B1 ;  /* 0x0000000000017941 */ /* 0x000fea0003800200 */
.L_x_150:
[----:B------:R-:W-:Y:S05]  /*5b70*/  BRA `(.L_x_154) ;  /* 0x0000000000207947 */ /* 0x000fea0003800000 */
.L_x_149:
[----:B------:R-:W-:-:S04]  /*5b80*/  LOP3.LUT R4, R5, 0x80000000, R4, 0x48, !PT ;  /* 0x8000000005047812 */ /* 0x000fc800078e4804 */
[----:B------:R-:W-:Y:S01]  /*5b90*/  LOP3.LUT R4, R4, 0x7f800000, RZ, 0xfc, !PT ;  /* 0x7f80000004047812 */ /* 0x000fe200078efcff */
[----:B------:R-:W-:Y:S06]  /*5ba0*/  BRA `(.L_x_154) ;  /* 0x0000000000147947 */ /* 0x000fec0003800000 */
.L_x_148:
[----:B------:R-:W-:Y:S01]  /*5bb0*/  LOP3.LUT R4, R5, 0x80000000, R4, 0x48, !PT ;  /* 0x8000000005047812 */ /* 0x000fe200078e4804 */
[----:B------:R-:W-:Y:S06]  /*5bc0*/  BRA `(.L_x_154) ;  /* 0x00000000000c7947 */ /* 0x000fec0003800000 */
.L_x_147:
[----:B------:R-:W0:Y:S01]  /*5bd0*/  MUFU.RSQ R4, -QNAN ;  /* 0xffc0000000047908 */ /* 0x000e220000001400 */
[----:B------:R-:W-:Y:S05]  /*5be0*/  BRA `(.L_x_154) ;  /* 0x0000000000047947 */ /* 0x000fea0003800000 */
.L_x_146:
[----:B------:R-:W-:-:S07]  /*5bf0*/  FADD.FTZ R4, R4, R5 ;  /* 0x0000000504047221 */ /* 0x000fce0000010000 */
.L_x_154:
[----:B------:R-:W-:Y:S05]  /*5c00*/  BSYNC.RECONVERGENT B0 ;  /* 0x0000000000007941 */ /* 0x000fea0003800200 */
.L_x_144:
[----:B------:R-:W-:-:S04]  /*5c10*/  HFMA2 R7, -RZ, RZ, 0, 0 ;  /* 0x00000000ff077431 */ /* 0x000fc800000001ff */
[----:B0-----:R-:W-:Y:S05]  /*5c20*/  RET.REL.NODEC R6 `(_Z18pdm_binned_linterpPfS_S_S_S_iiff) ;  /* 0xffffffa006f47950 */ /* 0x001fea0003c3ffff */
.L_x_155:
[----:B------:R-:W-:-:S00]  /*5c30*/  BRA `(.L_x_155) ;  /* 0xfffffffc00fc7947 */ /* 0x000fc0000383ffff */
[----:B------:R-:W-:-:S00]  /*5c40*/  NOP ;  /* 0x0000000000007918 */ /* 0x000fc00000000000 */
        /* <DEDUP_REMOVED lines=11> */
.L_x_231:


//--------------------- .text._Z9pdm_gaussPfS_S_S_S_iiff --------------------------
	.section	.text._Z9pdm_gaussPfS_S_S_S_iiff,"ax",@progbits
	.align	128
        .global         _Z9pdm_gaussPfS_S_S_S_iiff
        .type           _Z9pdm_gaussPfS_S_S_S_iiff,@function
        .size           _Z9pdm_gaussPfS_S_S_S_iiff,(.L_x_232 - _Z9pdm_gaussPfS_S_S_S_iiff)
        .other          _Z9pdm_gaussPfS_S_S_S_iiff,@"STO_CUDA_ENTRY STV_DEFAULT"
_Z9pdm_gaussPfS_S_S_S_iiff:
.text._Z9pdm_gaussPfS_S_S_S_iiff:
[----:B------:R-:W-:Y:S01]  /*0000*/  LDC R1, c[0x0][0x37c] ;  /* 0x0000df00ff017b82 */ /* 0x000fe20000000800 */
[----:B------:R-:W0:Y:S07]  /*0010*/  S2R R0, SR_TID.X ;  /* 0x0000000000007919 */ /* 0x000e2e0000002100 */
[----:B------:R-:W0:Y:S01]  /*0020*/  S2UR UR4, SR_CTAID.X ;  /* 0x00000000000479c3 */ /* 0x000e220000002500 */
[----:B------:R-:W1:Y:S07]  /*0030*/  LDCU UR5, c[0x0][0x3ac] ;  /* 0x00007580ff0577ac */ /* 0x000e6e0008000800 */
[----:B------:R-:W0:Y:S02]  /*0040*/  LDC R15, c[0x0][0x360] ;  /* 0x0000d800ff0f7b82 */ /* 0x000e240000000800 */
[----:B0-----:R-:W-:-:S05]  /*0050*/  IMAD R15, R15, UR4, R0 ;  /* 0x000000040f0f7c24 */ /* 0x001fca000f8e0200 */
[----:B-1----:R-:W-:-:S13]  /*0060*/  ISETP.GE.AND P0, PT, R15, UR5, PT ;  /* 0x000000050f007c0c */ /* 0x002fda000bf06270 */
[----:B------:R-:W-:Y:S05]  /*0070*/  @P0 EXIT ;  /* 0x000000000000094d */ /* 0x000fea0003800000 */
[----:B------:R-:W0:Y:S01]  /*0080*/  LDCU UR4, c[0x0][0x3a8] ;  /* 0x00007500ff0477ac */ /* 0x000e220008000800 */
[----:B------:R-:W-:Y:S01]  /*0090*/  HFMA2 R14, -RZ, RZ, 0, 0 ;  /* 0x00000000ff0e7431 */ /* 0x000fe200000001ff */
[----:B------:R-:W1:Y:S01]  /*00a0*/  LDCU.64 UR20, c[0x0][0x358] ;  /* 0x00006b00ff1477ac */ /* 0x000e620008000a00 */
[----:B0-----:R-:W-:-:S09]  /*00b0*/  UISETP.GE.AND UP0, UPT, UR4, 0x1, UPT ;  /* 0x000000010400788c */ /* 0x001fd2000bf06270 */
[----:B-1----:R-:W-:Y:S05]  /*00c0*/  BRA.U !UP0, `(.L_x_156) ;  /* 0x0000001d08387547 */ /* 0x002fea000b800000 */
[----:B------:R-:W0:Y:S02]  /*00d0*/  LDC.64 R2, c[0x0][0x398] ;  /* 0x0000e600ff027b82 */ /* 0x000e240000000a00 */
[----:B0-----:R-:W-:-:S05]  /*00e0*/  IMAD.WIDE R2, R15, 0x4, R2 ;  /* 0x000000040f027825 */ /* 0x001fca00078e0202 */
[----:B------:R0:W5:Y:S01]  /*00f0*/  LDG.E R13, desc[UR20][R2.64] ;  /* 0x00000014020d7981 */ /* 0x000162000c1e1900 */
[----:B------:R-:W-:Y:S01]  /*0100*/  ULOP3.LUT UR18, UR4, 0x7ffffffc, URZ, 0xc0, !UPT ;  /* 0x7ffffffc04127892 */ /* 0x000fe2000f8ec0ff */
[----:B------:R-:W-:Y:S01]  /*0110*/  MOV R14, RZ ;  /* 0x000000ff000e7202 */ /* 0x000fe20000000f00 */
[----:B------:R-:W-:Y:S01]  /*0120*/  ULOP3.LUT UR4, UR4, 0x3, URZ, 0xc0, !UPT ;  /* 0x0000000304047892 */ /* 0x000fe2000f8ec0ff */
[----:B------:R-:W-:Y:S01]  /*0130*/  MOV R12, RZ ;  /* 0x000000ff000c7202 */ /* 0x000fe20000000f00 */
[----:B------:R-:W-:-:S12]  /*0140*/  UIADD3 UR11, UPT, UPT, -UR18, URZ, URZ ;  /* 0x000000ff120b7290 */ /* 0x000fd8000fffe1ff */
.L_x_191:
[----:B0-----:R-:W0:Y:S01]  /*0150*/  LDC.64 R2, c[0x0][0x380] ;  /* 0x0000e000ff027b82 */ /* 0x001e220000000a00 */
[----:B------:R-:W1:Y:S01]  /*0160*/  LDCU UR5, c[0x0][0x3a8] ;  /* 0x00007500ff0577ac */ /* 0x000e620008000800 */
[----:B0-----:R-:W-:-:S05]  /*0170*/  IMAD.WIDE.U32 R2, R12, 0x4, R2 ;  /* 0x000000040c027825 */ /* 0x001fca00078e0002 */
[----:B-----5:R0:W5:Y:S01]  /*0180*/  LDG.E R11, desc[UR20][R2.64] ;  /* 0x00000014020b7981 */ /* 0x020162000c1e1900 */
[----:B-1----:R-:W-:Y:S01]  /*0190*/  UISETP.GE.U32.AND UP0, UPT, UR5, 0x4, UPT ;  /* 0x000000040500788c */ /* 0x002fe2000bf06070 */
[----:B------:R-:W-:Y:S01]  /*01a0*/  HFMA2 R4, -RZ, RZ, 0, 0 ;  /* 0x00000000ff047431 */ /* 0x000fe200000001ff */
[----:B------:R-:W-:Y:S02]  /*01b0*/  MOV R8, RZ ;  /* 0x000000ff00087202 */ /* 0x000fe40000000f00 */
[----:B------:R-:W-:-:S05]  /*01c0*/  MOV R21, RZ ;  /* 0x000000ff00157202 */ /* 0x000fca0000000f00 */
[----:B0-----:R-:W-:Y:S05]  /*01d0*/  BRA.U !UP0, `(.L_x_157) ;  /* 0x0000000d08b07547 */ /* 0x001fea000b800000 */
[----:B------:R-:W0:Y:S01]  /*01e0*/  LDCU.128 UR12, c[0x0][0x380] ;  /* 0x00007000ff0c77ac */ /* 0x000e220008000c00 */
[----:B------:R-:W1:Y:S01]  /*01f0*/  LDC R10, c[0x0][0x3b0] ;  /* 0x0000ec00ff0a7b82 */ /* 0x000e620000000800 */
[----:B------:R-:W-:Y:S01]  /*0200*/  MOV R8, RZ ;  /* 0x000000ff00087202 */ /* 0x000fe20000000f00 */
[----:B------:R-:W2:Y:S01]  /*0210*/  LDCU.64 UR16, c[0x0][0x390] ;  /* 0x00007200ff1077ac */ /* 0x000ea20008000a00 */
[----:B0-----:R-:W-:Y:S02]  /*0220*/  UIADD3 UR9, UP0, UPT, UR12, 0x8, URZ ;  /* 0x000000080c097890 */ /* 0x001fe4000ff1e0ff */
[----:B------:R-:W-:Y:S02]  /*0230*/  UIADD3 UR5, UP2, UPT, UR14, 0x8, URZ ;  /* 0x000000080e057890 */ /* 0x000fe4000ff5e0ff */
[----:B--2---:R-:W-:Y:S02]  /*0240*/  UIADD3 UR7, UP1, UPT, UR16, 0x8, URZ ;  /* 0x0000000810077890 */ /* 0x004fe4000ff3e0ff */
[----:B------:R-:W-:Y:S01]  /*0250*/  UIADD3.X UR10, UPT, UPT, URZ, UR13, URZ, UP0, !UPT ;  /* 0x0000000dff0a7290 */ /* 0x000fe200087fe4ff */
[----:B------:R-:W-:Y:S01]  /*0260*/  MOV R6, UR9 ;  /* 0x0000000900067c02 */ /* 0x000fe20008000f00 */
[----:B------:R-:W-:Y:S01]  /*0270*/  UIADD3.X UR6, UPT, UPT, URZ, UR15, URZ, UP2, !UPT ;  /* 0x0000000fff067290 */ /* 0x000fe200097fe4ff */
[----:B------:R-:W-:Y:S01]  /*0280*/  MOV R2, UR5 ;  /* 0x0000000500027c02 */ /* 0x000fe20008000f00 */
[----:B------:R-:W-:Y:S01]  /*0290*/  UIADD3.X UR8, UPT, UPT, URZ, UR17, URZ, UP1, !UPT ;  /* 0x00000011ff087290 */ /* 0x000fe20008ffe4ff */
[----:B------:R-:W-:Y:S01]  /*02a0*/  MOV R4, UR7 ;  /* 0x0000000700047c02 */ /* 0x000fe20008000f00 */
[----:B------:R-:W-:Y:S01]  /*02b0*/  UMOV UR5, UR11 ;  /* 0x0000000b00057c82 */ /* 0x000fe20008000000 */
[----:B------:R-:W-:-:S02]  /*02c0*/  MOV R7, UR10 ;  /* 0x0000000a00077c02 */ /* 0x000fc40008000f00 */
[----:B------:R-:W-:Y:S02]  /*02d0*/  MOV R3, UR6 ;  /* 0x0000000600037c02 */ /* 0x000fe40008000f00 */
[----:B------:R-:W-:-:S07]  /*02e0*/  MOV R5, UR8 ;  /* 0x0000000800057c02 */ /* 0x000fce0008000f00 */
.L_x_174:
[----:B------:R-:W2:Y:S04]  /*02f0*/  LDG.E R0, desc[UR20][R6.64+-0x8] ;  /* 0xfffff81406007981 */ /* 0x000ea8000c1e1900 */
[----:B-----5:R0:W5:Y:S01]  /*0300*/  LDG.E R22, desc[UR20][R4.64+-0x8] ;  /* 0xfffff81404167981 */ /* 0x020162000c1e1900 */
[----:B-1----:R-:W1:Y:S01]  /*0310*/  MUFU.RCP R17, R10 ;  /* 0x0000000a00117308 */ /* 0x002e620000001000 */
[----:B------:R-:W-:Y:S01]  /*0320*/  BSSY.RECONVERGENT B2, `(.L_x_158) ;  /* 0x0000013000027945 */ /* 0x000fe20003800200 */
[----:B-1----:R-:W-:-:S04]  /*0330*/  FFMA R16, R17, -R10, 1 ;  /* 0x3f80000011107423 */ /* 0x002fc8000000080a */
[----:B------:R-:W-:Y:S01]  /*0340*/  FFMA R16, R17, R16, R17 ;  /* 0x0000001011107223 */ /* 0x000fe20000000011 */
[----:B--2---:R-:W-:-:S04]  /*0350*/  FADD R0, -R11, R0 ;  /* 0x000000000b007221 */ /* 0x004fc80000000100 */
[----:B------:R-:W-:-:S04]  /*0360*/  FMUL R0, R13, |R0| ;  /* 0x400000000d007220 */ /* 0x000fc80000400000 */
[----:B------:R-:W1:Y:S02]  /*0370*/  FRND.FLOOR R9, R0 ;  /* 0x0000000000097307 */ /* 0x000e640000205000 */
[----:B-1----:R-:W-:-:S05]  /*0380*/  FADD R9, R0, -R9 ;  /* 0x8000000900097221 */ /* 0x002fca0000000000 */
[----:B------:R-:W-:-:S13]  /*0390*/  FSETP.GT.AND P0, PT, R9, 0.5, PT ;  /* 0x3f0000000900780b */ /* 0x000fda0003f04000 */
[----:B------:R-:W-:-:S04]  /*03a0*/  @P0 FADD R9, -R9, 1 ;  /* 0x3f80000009090421 */ /* 0x000fc80000000100 */
[----:B------:R-:W-:-:S04]  /*03b0*/  FMUL R25, R9, -0.5 ;  /* 0xbf00000009197820 */ /* 0x000fc80000400000 */
[----:B------:R-:W1:Y:S01]  /*03c0*/  FCHK P0, R25, R10 ;  /* 0x0000000a19007302 */ /* 0x000e620000000000 */
[----:B------:R-:W-:-:S04]  /*03d0*/  FFMA R17, R25, R16, RZ ;  /* 0x0000001019117223 */ /* 0x000fc800000000ff */
[----:B------:R-:W-:-:S04]  /*03e0*/  FFMA R18, R17, -R10, R25 ;  /* 0x8000000a11127223 */ /* 0x000fc80000000019 */
[----:B------:R-:W-:Y:S01]  /*03f0*/  FFMA R0, R16, R18, R17 ;  /* 0x0000001210007223 */ /* 0x000fe20000000011 */
[----:B01----:R-:W-:Y:S06]  /*0400*/  @!P0 BRA `(.L_x_159) ;  /* 0x0000000000108947 */ /* 0x003fec0003800000 */
[----:B------:R-:W0:Y:S01]  /*0410*/  LDCU UR6, c[0x0][0x3b0] ;  /* 0x00007600ff0677ac */ /* 0x000e220008000800 */
[----:B------:R-:W-:Y:S02]  /*0420*/  MOV R16, 0x450 ;  /* 0x0000045000107802 */ /* 0x000fe40000000f00 */
[----:B0-----:R-:W-:-:S07]  /*0430*/  MOV R0, UR6 ;  /* 0x0000000600007c02 */ /* 0x001fce0008000f00 */
[----:B-----5:R-:W-:Y:S05]  /*0440*/  CALL.REL.NOINC `($__internal_1_$__cuda_sm3x_div_rn_noftz_f32_slowpath) ;  /* 0x0000001800ac7944 */ /* 0x020fea0003c00000 */
.L_x_159:
[----:B------:R-:W-:Y:S05]  /*0450*/  BSYNC.RECONVERGENT B2 ;  /* 0x0000000000027941 */ /* 0x000fea0003800200 */
.L_x_158:
[----:B------:R-:W0:Y:S01]  /*0460*/  MUFU.RCP R17, R10 ;  /* 0x0000000a00117308 */ /* 0x000e220000001000 */
[----:B------:R-:W-:Y:S01]  /*0470*/  FMUL R25, R9, R0 ;  /* 0x0000000009197220 */ /* 0x000fe20000400000 */
[----:B------:R-:W-:Y:S06]  /*0480*/  BSSY.RECONVERGENT B2, `(.L_x_160) ;  /* 0x000000c000027945 */ /* 0x000fec0003800200 */
[----:B------:R-:W1:Y:S01]  /*0490*/  FCHK P0, R25, R10 ;  /* 0x0000000a19007302 */ /* 0x000e620000000000 */
[----:B0-----:R-:W-:-:S04]  /*04a0*/  FFMA R16, R17, -R10, 1 ;  /* 0x3f80000011107423 */ /* 0x001fc8000000080a */
[----:B------:R-:W-:-:S04]  /*04b0*/  FFMA R0, R17, R16, R17 ;  /* 0x0000001011007223 */ /* 0x000fc80000000011 */
[----:B------:R-:W-:-:S04]  /*04c0*/  FFMA R9, R0, R25, RZ ;  /* 0x0000001900097223 */ /* 0x000fc800000000ff */
[----:B------:R-:W-:-:S04]  /*04d0*/  FFMA R16, R9, -R10, R25 ;  /* 0x8000000a09107223 */ /* 0x000fc80000000019 */
[----:B------:R-:W-:Y:S01]  /*04e0*/  FFMA R0, R0, R16, R9 ;  /* 0x0000001000007223 */ /* 0x000fe20000000009 */
[----:B-1----:R-:W-:Y:S06]  /*04f0*/  @!P0 BRA `(.L_x_161) ;  /* 0x0000000000108947 */ /* 0x002fec0003800000 */
[----:B------:R-:W0:Y:S01]  /*0500*/  LDCU UR6, c[0x0][0x3b0] ;  /* 0x00007600ff0677ac */ /* 0x000e220008000800 */
[----:B------:R-:W-:Y:S02]  /*0510*/  MOV R16, 0x540 ;  /* 0x0000054000107802 */ /* 0x000fe40000000f00 */
[----:B0-----:R-:W-:-:S07]  /*0520*/  MOV R0, UR6 ;  /* 0x0000000600007c02 */ /* 0x001fce0008000f00 */
[----:B-----5:R-:W-:Y:S05]  /*0530*/  CALL.REL.NOINC `($__internal_1_$__cuda_sm3x_div_rn_noftz_f32_slowpath) ;  /* 0x0000001800707944 */ /* 0x020fea0003c00000 */
.L_x_161:
[----:B------:R-:W-:Y:S05]  /*0540*/  BSYNC.RECONVERGENT B2 ;  /* 0x0000000000027941 */ /* 0x000fea0003800200 */
.L_x_160:
[----:B------:R-:W2:Y:S04]  /*0550*/  LDG.E R18, desc[UR20][R6.64+-0x4] ;  /* 0xfffffc1406127981 */ /* 0x000ea8000c1e1900 */
[----:B------:R-:W3:Y:S04]  /*0560*/  LDG.E R16, desc[UR20][R2.64+-0x8] ;  /* 0xfffff81402107981 */ /* 0x000ee8000c1e1900 */
[----:B------:R0:W5:Y:S01]  /*0570*/  LDG.E R26, desc[UR20][R4.64+-0x4] ;  /* 0xfffffc14041a7981 */ /* 0x000162000c1e1900 */
[----:B------:R-:W-:Y:S01]  /*0580*/  HFMA2 R9, -RZ, RZ, 0.96630859375, -0.0022525787353515625 ;  /* 0x3bbb989dff097431 */ /* 0x000fe200000001ff */
[----:B------:R-:W-:Y:S04]  /*0590*/  BSSY.RECONVERGENT B2, `(.L_x_162) ;  /* 0x0000020000027945 */ /* 0x000fe80003800200 */
[----:B------:R-:W-:Y:S01]  /*05a0*/  FFMA.SAT R9, R0, R9, 0.5 ;  /* 0x3f00000000097423 */ /* 0x000fe20000002009 */
[----:B--2---:R-:W-:-:S04]  /*05b0*/  FADD R18, -R11, R18 ;  /* 0x000000120b127221 */ /* 0x004fc80000000100 */
[----:B------:R-:W-:Y:S01]  /*05c0*/  FMUL R20, R13, |R18| ;  /* 0x400000120d147220 */ /* 0x000fe20000400000 */
[----:B------:R-:W-:-:S03]  /*05d0*/  MOV R18, 0x437c0000 ;  /* 0x437c000000127802 */ /* 0x000fc60000000f00 */
[----:B------:R-:W1:Y:S02]  /*05e0*/  FRND.FLOOR R23, R20 ;  /* 0x0000001400177307 */ /* 0x000e640000205000 */
[----:B------:R-:W-:-:S04]  /*05f0*/  FFMA.RM R17, R9, R18, 12582913 ;  /* 0x4b40000109117423 */ /* 0x000fc80000004012 */
[C---:B------:R-:W-:Y:S01]  /*0600*/  FADD R19, R17.reuse, -12583039 ;  /* 0xcb40007f11137421 */ /* 0x040fe20000000000 */
[----:B------:R-:W-:-:S03]  /*0610*/  SHF.L.U32 R17, R17, 0x17, RZ ;  /* 0x0000001711117819 */ /* 0x000fc600000006ff */
[----:B------:R-:W-:-:S04]  /*0620*/  FFMA R19, R0, 1.4426950216293334961, -R19 ;  /* 0x3fb8aa3b00137823 */ /* 0x000fc80000000813 */
[----:B------:R-:W-:Y:S01]  /*0630*/  FFMA R19, R0, 1.925963033500011079e-08, R19 ;  /* 0x32a5706000137823 */ /* 0x000fe20000000013 */
[----:B-1----:R-:W-:Y:S02]  /*0640*/  FADD R9, R20, -R23 ;  /* 0x8000001714097221 */ /* 0x002fe40000000000 */
[----:B------:R-:W1:Y:S03]  /*0650*/  MUFU.RCP R23, R10 ;  /* 0x0000000a00177308 */ /* 0x000e660000001000 */
[----:B------:R-:W-:-:S05]  /*0660*/  FSETP.GT.AND P0, PT, R9, 0.5, PT ;  /* 0x3f0000000900780b */ /* 0x000fca0003f04000 */
[----:B------:R-:W2:Y:S08]  /*0670*/  MUFU.EX2 R18, R19 ;  /* 0x0000001300127308 */ /* 0x000eb00000000800 */
[----:B------:R-:W-:Y:S01]  /*0680*/  @P0 FADD R9, -R9, 1 ;  /* 0x3f80000009090421 */ /* 0x000fe20000000100 */
[----:B-1----:R-:W-:-:S03]  /*0690*/  FFMA R0, R23, -R10, 1 ;  /* 0x3f80000017007423 */ /* 0x002fc6000000080a */
[----:B------:R-:W-:Y:S01]  /*06a0*/  FMUL R25, R9, -0.5 ;  /* 0xbf00000009197820 */ /* 0x000fe20000400000 */
[----:B------:R-:W-:-:S03]  /*06b0*/  FFMA R0, R23, R0, R23 ;  /* 0x0000000017007223 */ /* 0x000fc60000000017 */
[----:B------:R-:W1:Y:S01]  /*06c0*/  FCHK P0, R25, R10 ;  /* 0x0000000a19007302 */ /* 0x000e620000000000 */
[----:B--2---:R-:W-:Y:S01]  /*06d0*/  FMUL R17, R17, R18 ;  /* 0x0000001211117220 */ /* 0x004fe20000400000 */
[----:B------:R-:W-:-:S03]  /*06e0*/  FFMA R23, R0, R25, RZ ;  /* 0x0000001900177223 */ /* 0x000fc600000000ff */
[----:B-----5:R-:W-:Y:S01]  /*06f0*/  FMUL R22, R22, R17 ;  /* 0x0000001116167220 */ /* 0x020fe20000400000 */
[----:B------:R-:W-:-:S03]  /*0700*/  FFMA R17, R23, -R10, R25 ;  /* 0x8000000a17117223 */ /* 0x000fc60000000019 */
[C---:B------:R-:W-:Y:S01]  /*0710*/  FADD R8, R22.reuse, R8 ;  /* 0x0000000816087221 */ /* 0x040fe20000000000 */
[----:B---3--:R-:W-:Y:S01]  /*0720*/  FFMA R21, R22, R16, R21 ;  /* 0x0000001016157223 */ /* 0x008fe20000000015 */
[----:B------:R-:W-:Y:S01]  /*0730*/  FFMA R0, R0, R17, R23 ;  /* 0x0000001100007223 */ /* 0x000fe20000000017 */
[----:B01----:R-:W-:Y:S06]  /*0740*/  @!P0 BRA `(.L_x_163) ;  /* 0x0000000000108947 */ /* 0x003fec0003800000 */
[----:B------:R-:W0:Y:S01]  /*0750*/  LDCU UR6, c[0x0][0x3b0] ;  /* 0x00007600ff0677ac */ /* 0x000e220008000800 */
[----:B------:R-:W-:Y:S02]  /*0760*/  MOV R16, 0x790 ;  /* 0x0000079000107802 */ /* 0x000fe40000000f00 */
[----:B0-----:R-:W-:-:S07]  /*0770*/  MOV R0, UR6 ;  /* 0x0000000600007c02 */ /* 0x001fce0008000f00 */
[----:B------:R-:W-:Y:S05]  /*0780*/  CALL.REL.NOINC `($__internal_1_$__cuda_sm3x_div_rn_noftz_f32_slowpath) ;  /* 0x0000001400dc7944 */ /* 0x000fea0003c00000 */
.L_x_163:
[----:B------:R-:W-:Y:S05]  /*0790*/  BSYNC.RECONVERGENT B2 ;  /* 0x0000000000027941 */ /* 0x000fea0003800200 */
.L_x_162:
        /* <DEDUP_REMOVED lines=13> */
[----:B------:R-:W-:Y:S05]  /*0870*/  CALL.REL.NOINC `($__internal_1_$__cuda_sm3x_div_rn_noftz_f32_slowpath) ;  /* 0x0000001400a07944 */ /* 0x000fea0003c00000 */
.L_x_165:
[----:B------:R-:W-:Y:S05]  /*0880*/  BSYNC.RECONVERGENT B2 ;  /* 0x0000000000027941 */ /* 0x000fea0003800200 */
.L_x_164:
        /* <DEDUP_REMOVED lines=26> */
[----:B------:R-:W-:Y:S01]  /*0a30*/  FMUL R26, R26, R17 ;  /* 0x000000111a1a7220 */ /* 0x000fe20000400000 */
[----:B------:R-:W-:-:S03]  /*0a40*/  FFMA R17, R23, -R10, R25 ;  /* 0x8000000a17117223 */ /* 0x000fc60000000019 */
[----:B------:R-:W-:Y:S01]  /*0a50*/  FADD R8, R8, R26 ;  /* 0x0000001a08087221 */ /* 0x000fe20000000000 */
[----:B---3--:R-:W-:Y:S01]  /*0a60*/  FFMA R21, R26, R16, R21 ;  /* 0x000000101a157223 */ /* 0x008fe20000000015 */
[----:B------:R-:W-:Y:S01]  /*0a70*/  FFMA R0, R0, R17, R23 ;  /* 0x0000001100007223 */ /* 0x000fe20000000017 */
[----:B01----:R-:W-:Y:S06]  /*0a80*/  @!P0 BRA `(.L_x_167) ;  /* 0x0000000000108947 */ /* 0x003fec0003800000 */
[----:B------:R-:W0:Y:S01]  /*0a90*/  LDCU UR6, c[0x0][0x3b0] ;  /* 0x00007600ff0677ac */ /* 0x000e220008000800 */
[----:B------:R-:W-:Y:S02]  /*0aa0*/  MOV R16, 0xad0 ;  /* 0x00000ad000107802 */ /* 0x000fe40000000f00 */
[----:B0-----:R-:W-:-:S07]  /*0ab0*/  MOV R0, UR6 ;  /* 0x0000000600007c02 */ /* 0x001fce0008000f00 */
[----:B-----5:R-:W-:Y:S05]  /*0ac0*/  CALL.REL.NOINC `($__internal_1_$__cuda_sm3x_div_rn_noftz_f32_slowpath) ;  /* 0x00000014000c7944 */ /* 0x020fea0003c00000 */
.L_x_167:
[----:B------:R-:W-:Y:S05]  /*0ad0*/  BSYNC.RECONVERGENT B2 ;  /* 0x0000000000027941 */ /* 0x000fea0003800200 */
.L_x_166:
        /* <DEDUP_REMOVED lines=14> */
.L_x_169:
[----:B------:R-:W-:Y:S05]  /*0bc0*/  BSYNC.RECONVERGENT B2 ;  /* 0x0000000000027941 */ /* 0x000fea0003800200 */
.L_x_168:
        /* <DEDUP_REMOVED lines=35> */
[----:B------:R-:W-:Y:S05]  /*0e00*/  CALL.REL.NOINC `($__internal_1_$__cuda_sm3x_div_rn_noftz_f32_slowpath) ;  /* 0x00000010003c7944 */ /* 0x000fea0003c00000 */
.L_x_171:
[----:B------:R-:W-:Y:S05]  /*0e10*/  BSYNC.RECONVERGENT B2 ;  /* 0x0000000000027941 */ /* 0x000fea0003800200 */
.L_x_170:
        /* <DEDUP_REMOVED lines=14> */
[----:B------:R-:W-:-:S07]  /*0f00*/  MOV R9, R0 ;  /* 0x0000000000097202 */ /* 0x000fce0000000f00 */
.L_x_173:
[----:B------:R-:W-:Y:S05]  /*0f10*/  BSYNC.RECONVERGENT B2 ;  /* 0x0000000000027941 */ /* 0x000fea0003800200 */
.L_x_172:
[----:B------:R0:W2:Y:S01]  /*0f20*/  LDG.E R0, desc[UR20][R2.64+0x4] ;  /* 0x0000041402007981 */ /* 0x0000a2000c1e1900 */
[----:B------:R-:W-:Y:S01]  /*0f30*/  HFMA2 R16, -RZ, RZ, 0.96630859375, -0.0022525787353515625 ;  /* 0x3bbb989dff107431 */ /* 0x000fe200000001ff */
[----:B------:R-:W-:Y:S01]  /*0f40*/  MOV R17, 0x437c0000 ;  /* 0x437c000000117802 */ /* 0x000fe20000000f00 */
[----:B------:R-:W-:Y:S01]  /*0f50*/  UIADD3 UR5, UPT, UPT, UR5, 0x4, URZ ;  /* 0x0000000405057890 */ /* 0x000fe2000fffe0ff */
[----:B------:R-:W-:-:S03]  /*0f60*/  IADD3 R6, P0, PT, R6, 0x10, RZ ;  /* 0x0000001006067810 */ /* 0x000fc60007f1e0ff */
[----:B------:R-:W-:Y:S01]  /*0f70*/  UISETP.NE.AND UP0, UPT, UR5, URZ, UPT ;  /* 0x000000ff0500728c */ /* 0x000fe2000bf05270 */
[----:B------:R-:W-:Y:S02]  /*0f80*/  IADD3.X R7, PT, PT, RZ, R7, RZ, P0, !PT ;  /* 0x00000007ff077210 */ /* 0x000fe400007fe4ff */
[----:B------:R-:W-:Y:S01]  /*0f90*/  IADD3 R4, P0, PT, R4, 0x10, RZ ;  /* 0x0000001004047810 */ /* 0x000fe20007f1e0ff */
[----:B------:R-:W-:Y:S01]  /*0fa0*/  FFMA.SAT R16, R9, R16, 0.5 ;  /* 0x3f00000009107423 */ /* 0x000fe20000002010 */
[----:B0-----:R-:W-:Y:S02]  /*0fb0*/  IADD3 R2, P1, PT, R2, 0x10, RZ ;  /* 0x0000001002027810 */ /* 0x001fe40007f3e0ff */
[----:B------:R-:W-:Y:S01]  /*0fc0*/  IADD3.X R5, PT, PT, RZ, R5, RZ, P0, !PT ;  /* 0x00000005ff057210 */ /* 0x000fe200007fe4ff */
[----:B------:R-:W-:Y:S01]  /*0fd0*/  FFMA.RM R16, R16, R17, 12582913 ;  /* 0x4b40000110107423 */ /* 0x000fe20000004011 */
[----:B------:R-:W-:-:S03]  /*0fe0*/  IADD3.X R3, PT, PT, RZ, R3, RZ, P1, !PT ;  /* 0x00000003ff037210 */ /* 0x000fc60000ffe4ff */
[C---:B------:R-:W-:Y:S01]  /*0ff0*/  FADD R18, R16.reuse, -12583039 ;  /* 0xcb40007f10127421 */ /* 0x040fe20000000000 */
[----:B------:R-:W-:-:S03]  /*1000*/  SHF.L.U32 R16, R16, 0x17, RZ ;  /* 0x0000001710107819 */ /* 0x000fc600000006ff */
[----:B------:R-:W-:-:S04]  /*1010*/  FFMA R18, R9, 1.4426950216293334961, -R18 ;  /* 0x3fb8aa3b09127823 */ /* 0x000fc80000000812 */
[----:B------:R-:W-:-:S04]  /*1020*/  FFMA R18, R9, 1.925963033500011079e-08, R18 ;  /* 0x32a5706009127823 */ /* 0x000fc80000000012 */
[----:B------:R-:W0:Y:S02]  /*1030*/  MUFU.EX2 R9, R18 ;  /* 0x0000001200097308 */ /* 0x000e240000000800 */
[----:B0-----:R-:W-:-:S04]  /*1040*/  FMUL R9, R16, R9 ;  /* 0x0000000910097220 */ /* 0x001fc80000400000 */
[----:B------:R-:W-:-:S04]  /*1050*/  FMUL R26, R26, R9 ;  /* 0x000000091a1a7220 */ /* 0x000fc80000400000 */
[----:B------:R-:W-:Y:S01]  /*1060*/  FADD R8, R8, R26 ;  /* 0x0000001a08087221 */ /* 0x000fe20000000000 */
[----:B--2---:R-:W-:Y:S01]  /*1070*/  FFMA R21, R26, R0, R21 ;  /* 0x000000001a157223 */ /* 0x004fe20000000015 */
[----:B------:R-:W-:Y:S06]  /*1080*/  BRA.U UP0, `(.L_x_174) ;  /* 0xfffffff100987547 */ /* 0x000fec000b83ffff */
[----:B------:R-:W-:-:S07]  /*1090*/  MOV R4, UR18 ;  /* 0x0000001200047c02 */ /* 0x000fce0008000f00 */
.L_x_157:
[----:B------:R-:W-:-:S09]  /*10a0*/  UISETP.NE.AND UP0, UPT, UR4, URZ, UPT ;  /* 0x000000ff0400728c */ /* 0x000fd2000bf05270 */
[----:B------:R-:W-:Y:S05]  /*10b0*/  BRA.U !UP0, `(.L_x_175) ;  /* 0x0000000908d07547 */ /* 0x000fea000b800000 */
[----:B------:R-:W-:-:S09]  /*10c0*/  UISETP.NE.AND UP0, UPT, UR4, 0x1, UPT ;  /* 0x000000010400788c */ /* 0x000fd2000bf05270 */
[----:B------:R-:W-:Y:S05]  /*10d0*/  BRA.U !UP0, `(.L_x_176) ;  /* 0x0000000508cc7547 */ /* 0x000fea000b800000 */
[----:B------:R-:W0:Y:S08]  /*10e0*/  LDC.64 R28, c[0x0][0x380] ;  /* 0x0000e000ff1c7b82 */ /* 0x000e300000000a00 */
[----:B------:R-:W1:Y:S08]  /*10f0*/  LDC.64 R26, c[0x0][0x390] ;  /* 0x0000e400ff1a7b82 */ /* 0x000e700000000a00 */
[----:B------:R-:W2:Y:S01]  /*1100*/  LDC R10, c[0x0][0x3b0] ;  /* 0x0000ec00ff0a7b82 */ /* 0x000ea20000000800 */
[----:B0-----:R-:W-:-:S05]  /*1110*/  IMAD.WIDE.U32 R28, R4, 0x4, R28 ;  /* 0x00000004041c7825 */ /* 0x001fca00078e001c */
[----:B------:R-:W3:Y:S01]  /*1120*/  LDG.E R0, desc[UR20][R28.64] ;  /* 0x000000141c007981 */ /* 0x000ee2000c1e1900 */
[----:B-1----:R-:W-:-:S05]  /*1130*/  IMAD.WIDE.U32 R26, R4, 0x4, R26 ;  /* 0x00000004041a7825 */ /* 0x002fca00078e001a */
[----:B------:R0:W5:Y:S01]  /*1140*/  LDG.E R5, desc[UR20][R26.64] ;  /* 0x000000141a057981 */ /* 0x000162000c1e1900 */
[----:B------:R-:W-:Y:S01]  /*1150*/  BSSY.RECONVERGENT B2, `(.L_x_177) ;  /* 0x0000014000027945 */ /* 0x000fe20003800200 */
[----:B--2---:R-:W1:Y:S01]  /*1160*/  MUFU.RCP R7, R10 ;  /* 0x0000000a00077308 */ /* 0x004e620000001000 */
[----:B---3-5:R-:W-:-:S04]  /*1170*/  FADD R0, -R11, R0 ;  /* 0x000000000b007221 */ /* 0x028fc80000000100 */
[----:B------:R-:W-:Y:S01]  /*1180*/  FMUL R3, R13, |R0| ;  /* 0x400000000d037220 */ /* 0x000fe20000400000 */
[----:B-1----:R-:W-:-:S03]  /*1190*/  FFMA R0, R7, -R10, 1 ;  /* 0x3f80000007007423 */ /* 0x002fc6000000080a */
[----:B------:R-:W1:Y:S01]  /*11a0*/  FRND.FLOOR R2, R3 ;  /* 0x0000000300027307 */ /* 0x000e620000205000 */
[----:B------:R-:W-:Y:S01]  /*11b0*/  FFMA R0, R7, R0, R7 ;  /* 0x0000000007007223 */ /* 0x000fe20000000007 */
        /* <DEDUP_REMOVED lines=12> */
[----:B------:R-:W-:Y:S05]  /*1280*/  CALL.REL.NOINC `($__internal_1_$__cuda_sm3x_div_rn_noftz_f32_slowpath) ;  /* 0x0000000c001c7944 */ /* 0x000fea0003c00000 */
.L_x_178:
[----:B------:R-:W-:Y:S05]  /*1290*/  BSYNC.RECONVERGENT B2 ;  /* 0x0000000000027941 */ /* 0x000fea0003800200 */
.L_x_177:
[----:B------:R-:W0:Y:S01]  /*12a0*/  LDC R6, c[0x0][0x3b0] ;  /* 0x0000ec00ff067b82 */ /* 0x000e220000000800 */
[----:B------:R-:W-:Y:S01]  /*12b0*/  FMUL R25, R2, R0 ;  /* 0x0000000002197220 */ /* 0x000fe20000400000 */
[----:B------:R-:W-:Y:S01]  /*12c0*/  BSSY.RECONVERGENT B2, `(.L_x_179) ;  /* 0x000000d000027945 */ /* 0x000fe20003800200 */
[----:B0-----:R-:W0:Y:S08]  /*12d0*/  MUFU.RCP R3, R6 ;  /* 0x0000000600037308 */ /* 0x001e300000001000 */
        /* <DEDUP_REMOVED lines=11> */
.L_x_180:
[----:B------:R-:W-:Y:S05]  /*1390*/  BSYNC.RECONVERGENT B2 ;  /* 0x0000000000027941 */ /* 0x000fea0003800200 */
.L_x_179:
[----:B------:R-:W2:Y:S01]  /*13a0*/  LDG.E R28, desc[UR20][R28.64+0x4] ;  /* 0x000004141c1c7981 */ /* 0x000ea2000c1e1900 */
[----:B------:R-:W0:Y:S03]  /*13b0*/  LDC.64 R6, c[0x0][0x388] ;  /* 0x0000e200ff067b82 */ /* 0x000e260000000a00 */
[----:B------:R1:W5:Y:S05]  /*13c0*/  LDG.E R2, desc[UR20][R26.64+0x4] ;  /* 0x000004141a027981 */ /* 0x00036a000c1e1900 */
[----:B------:R-:W3:Y:S01]  /*13d0*/  LDC R9, c[0x0][0x3b0] ;  /* 0x0000ec00ff097b82 */ /* 0x000ee20000000800 */
[----:B0-----:R-:W-:-:S05]  /*13e0*/  IMAD.WIDE.U32 R6, R4, 0x4, R6 ;  /* 0x0000000404067825 */ /* 0x001fca00078e0006 */
[----:B------:R-:W4:Y:S01]  /*13f0*/  LDG.E R10, desc[UR20][R6.64] ;  /* 0x00000014060a7981 */ /* 0x000f22000c1e1900 */
[----:B------:R-:W-:-:S05]  /*1400*/  HFMA2 R3, -RZ, RZ, 0.96630859375, -0.0022525787353515625 ;  /* 0x3bbb989dff037431 */ /* 0x000fca00000001ff */
[----:B------:R-:W-:Y:S01]  /*1410*/  FFMA.SAT R3, R0, R3, 0.5 ;  /* 0x3f00000000037423 */ /* 0x000fe20000002003 */
[----:B---3--:R-:W-:Y:S01]  /*1420*/  MUFU.RCP R20, R9 ;  /* 0x0000000900147308 */ /* 0x008fe20000001000 */
[----:B------:R-:W-:Y:S01]  /*1430*/  BSSY.RECONVERGENT B2, `(.L_x_181) ;  /* 0x000001e000027945 */ /* 0x000fe20003800200 */
[----:B--2---:R-:W-:-:S04]  /*1440*/  FADD R16, -R11, R28 ;  /* 0x0000001c0b107221 */ /* 0x004fc80000000100 */
[----:B------:R-:W-:-:S04]  /*1450*/  FMUL R18, R13, |R16| ;  /* 0x400000100d127220 */ /* 0x000fc80000400000 */
[----:B------:R-:W0:Y:S01]  /*1460*/  FRND.FLOOR R19, R18 ;  /* 0x0000001200137307 */ /* 0x000e220000205000 */
[----:B------:R-:W-:-:S05]  /*1470*/  MOV R16, 0x437c0000 ;  /* 0x437c000000107802 */ /* 0x000fca0000000f00 */
[----:B------:R-:W-:-:S04]  /*1480*/  FFMA.RM R16, R3, R16, 12582913 ;  /* 0x4b40000103107423 */ /* 0x000fc80000004010 */
[----:B------:R-:W-:Y:S01]  /*1490*/  FADD R17, R16, -12583039 ;  /* 0xcb40007f10117421 */ /* 0x000fe20000000000 */
[----:B0-----:R-:W-:-:S03]  /*14a0*/  FADD R3, R18, -R19 ;  /* 0x8000001312037221 */ /* 0x001fc60000000000 */
[C---:B------:R-:W-:Y:S02]  /*14b0*/  FFMA R17, R0.reuse, 1.4426950216293334961, -R17 ;  /* 0x3fb8aa3b00117823 */ /* 0x040fe40000000811 */
[----:B------:R-:W-:Y:S02]  /*14c0*/  FSETP.GT.AND P0, PT, R3, 0.5, PT ;  /* 0x3f0000000300780b */ /* 0x000fe40003f04000 */
[----:B------:R-:W-:-:S06]  /*14d0*/  FFMA R17, R0, 1.925963033500011079e-08, R17 ;  /* 0x32a5706000117823 */ /* 0x000fcc0000000011 */
[----:B------:R-:W0:Y:S05]  /*14e0*/  MUFU.EX2 R17, R17 ;  /* 0x0000001100117308 */ /* 0x000e2a0000000800 */
[----:B------:R-:W-:-:S04]  /*14f0*/  @P0 FADD R3, -R3, 1 ;  /* 0x3f80000003030421 */ /* 0x000fc80000000100 */
[----:B------:R-:W-:Y:S01]  /*1500*/  FMUL R25, R3, -0.5 ;  /* 0xbf00000003197820 */ /* 0x000fe20000400000 */
[----:B------:R-:W-:-:S03]  /*1510*/  FFMA R19, R20, -R9, 1 ;  /* 0x3f80000014137423 */ /* 0x000fc60000000809 */
[----:B------:R-:W2:Y:S01]  /*1520*/  FCHK P0, R25, R9 ;  /* 0x0000000919007302 */ /* 0x000ea20000000000 */
[----:B------:R-:W-:Y:S01]  /*1530*/  SHF.L.U32 R16, R16, 0x17, RZ ;  /* 0x0000001710107819 */ /* 0x000fe200000006ff */
[----:B------:R-:W-:-:S04]  /*1540*/  FFMA R0, R20, R19, R20 ;  /* 0x0000001314007223 */ /* 0x000fc80000000014 */
[----:B0-----:R-:W-:Y:S01]  /*1550*/  FMUL R16, R16, R17 ;  /* 0x0000001110107220 */ /* 0x001fe20000400000 */
[----:B------:R-:W-:-:S03]  /*1560*/  FFMA R19, R0, R25, RZ ;  /* 0x0000001900137223 */ /* 0x000fc600000000ff */
[----:B------:R-:W-:Y:S01]  /*1570*/  FMUL R16, R5, R16 ;  /* 0x0000001005107220 */ /* 0x000fe20000400000 */
[----:B------:R-:W-:-:S03]  /*1580*/  FFMA R5, R19, -R9, R25 ;  /* 0x8000000913057223 */ /* 0x000fc60000000019 */
[----:B------:R-:W-:Y:S01]  /*1590*/  FADD R8, R8, R16 ;  /* 0x0000001008087221 */ /* 0x000fe20000000000 */
[----:B----4-:R-:W-:Y:S01]  /*15a0*/  FFMA R21, R16, R10, R21 ;  /* 0x0000000a10157223 */ /* 0x010fe20000000015 */
[----:B------:R-:W-:Y:S01]  /*15b0*/  FFMA R0, R0, R5, R19 ;  /* 0x0000000500007223 */ /* 0x000fe20000000013 */
[----:B-12---:R-:W-:Y:S06]  /*15c0*/  @!P0 BRA `(.L_x_182) ;  /* 0x0000000000108947 */ /* 0x006fec0003800000 */
[----:B------:R-:W0:Y:S01]  /*15d0*/  LDCU UR5, c[0x0][0x3b0] ;  /* 0x00007600ff0577ac */ /* 0x000e220008000800 */
[----:B------:R-:W-:Y:S02]  /*15e0*/  MOV R16, 0x1610 ;  /* 0x0000161000107802 */ /* 0x000fe40000000f00 */
[----:B0-----:R-:W-:-:S07]  /*15f0*/  MOV R0, UR5 ;  /* 0x0000000500007c02 */ /* 0x001fce0008000f00 */
[----:B-----5:R-:W-:Y:S05]  /*1600*/  CALL.REL.NOINC `($__internal_1_$__cuda_sm3x_div_rn_noftz_f32_slowpath) ;  /* 0x00000008003c7944 */ /* 0x020fea0003c00000 */
.L_x_182:
[----:B------:R-:W-:Y:S05]  /*1610*/  BSYNC.RECONVERGENT B2 ;  /* 0x0000000000027941 */ /* 0x000fea0003800200 */
.L_x_181:
        /* <DEDUP_REMOVED lines=15> */
.L_x_184:
[----:B------:R-:W-:Y:S05]  /*1710*/  BSYNC.RECONVERGENT B2 ;  /* 0x0000000000027941 */ /* 0x000fea0003800200 */
.L_x_183:
[----:B------:R-:W2:Y:S01]  /*1720*/  LDG.E R6, desc[UR20][R6.64+0x4] ;  /* 0x0000041406067981 */ /* 0x000ea2000c1e1900 */
[----:B------:R-:W-:Y:S01]  /*1730*/  HFMA2 R3, -RZ, RZ, 0.96630859375, -0.0022525787353515625 ;  /* 0x3bbb989dff037431 */ /* 0x000fe200000001ff */
[----:B------:R-:W-:Y:S02]  /*1740*/  MOV R10, 0x437c0000 ;  /* 0x437c0000000a7802 */ /* 0x000fe40000000f00 */
[----:B------:R-:W-:Y:S02]  /*1750*/  IADD3 R4, PT, PT, R4, 0x2, RZ ;  /* 0x0000000204047810 */ /* 0x000fe40007ffe0ff */
[----:B------:R-:W-:-:S04]  /*1760*/  FFMA.SAT R3, R0, R3, 0.5 ;  /* 0x3f00000000037423 */ /* 0x000fc80000002003 */
[----:B------:R-:W-:-:S04]  /*1770*/  FFMA.RM R3, R3, R10, 12582913 ;  /* 0x4b40000103037423 */ /* 0x000fc8000000400a */
[C---:B------:R-:W-:Y:S01]  /*1780*/  FADD R5, R3.reuse, -12583039 ;  /* 0xcb40007f03057421 */ /* 0x040fe20000000000 */
[----:B------:R-:W-:-:S03]  /*1790*/  SHF.L.U32 R3, R3, 0x17, RZ ;  /* 0x0000001703037819 */ /* 0x000fc600000006ff */
[----:B------:R-:W-:-:S04]  /*17a0*/  FFMA R5, R0, 1.4426950216293334961, -R5 ;  /* 0x3fb8aa3b00057823 */ /* 0x000fc80000000805 */
[----:B------:R-:W-:-:S04]  /*17b0*/  FFMA R5, R0, 1.925963033500011079e-08, R5 ;  /* 0x32a5706000057823 */ /* 0x000fc80000000005 */
[----:B------:R-:W0:Y:S02]  /*17c0*/  MUFU.EX2 R0, R5 ;  /* 0x0000000500007308 */ /* 0x000e240000000800 */
[----:B0-----:R-:W-:-:S04]  /*17d0*/  FMUL R3, R3, R0 ;  /* 0x0000000003037220 */ /* 0x001fc80000400000 */
[----:B-----5:R-:W-:-:S04]  /*17e0*/  FMUL R2, R2, R3 ;  /* 0x0000000302027220 */ /* 0x020fc80000400000 */
[----:B------:R-:W-:Y:S01]  /*17f0*/  FADD R8, R8, R2 ;  /* 0x0000000208087221 */ /* 0x000fe20000000000 */
[----:B--2---:R-:W-:-:S07]  /*1800*/  FFMA R21, R2, R6, R21 ;  /* 0x0000000602157223 */ /* 0x004fce0000000015 */
.L_x_176:
[----:B------:R-:W0:Y:S02]  /*1810*/  LDCU UR5, c[0x0][0x3a8] ;  /* 0x00007500ff0577ac */ /* 0x000e240008000800 */
[----:B0-----:R-:W-:-:S09]  /*1820*/  ULOP3.LUT UP0, URZ, UR5, 0x1, URZ, 0xc0, !UPT ;  /* 0x0000000105ff7892 */ /* 0x001fd2000f80c0ff */
[----:B------:R-:W-:Y:S05]  /*1830*/  BRA.U !UP0, `(.L_x_175) ;  /* 0x0000000108f07547 */ /* 0x000fea000b800000 */
[----:B------:R-:W0:Y:S08]  /*1840*/  LDC.64 R6, c[0x0][0x380] ;  /* 0x0000e000ff067b82 */ /* 0x000e300000000a00 */
[----:B------:R-:W1:Y:S08]  /*1850*/  LDC.64 R16, c[0x0][0x390] ;  /* 0x0000e400ff107b82 */ /* 0x000e700000000a00 */
[----:B------:R-:W2:Y:S01]  /*1860*/  LDC R10, c[0x0][0x3b0] ;  /* 0x0000ec00ff0a7b82 */ /* 0x000ea20000000800 */
[----:B0-----:R-:W-:-:S06]  /*1870*/  IMAD.WIDE.U32 R6, R4, 0x4, R6 ;  /* 0x0000000404067825 */ /* 0x001fcc00078e0006 */
[----:B------:R-:W3:Y:S01]  /*1880*/  LDG.E R6, desc[UR20][R6.64] ;  /* 0x0000001406067981 */ /* 0x000ee2000c1e1900 */
[----:B-1----:R-:W-:-:S05]  /*1890*/  IMAD.WIDE.U32 R16, R4, 0x4, R16 ;  /* 0x0000000404107825 */ /* 0x002fca00078e0010 */
[----:B------:R0:W5:Y:S01]  /*18a0*/  LDG.E R2, desc[UR20][R16.64] ;  /* 0x0000001410027981 */ /* 0x000162000c1e1900 */
[----:B------:R-:W-:Y:S01]  /*18b0*/  BSSY.RECONVERGENT B2, `(.L_x_185) ;  /* 0x0000014000027945 */ /* 0x000fe20003800200 */
[----:B--2---:R-:W-:Y:S01]  /*18c0*/  MUFU.RCP R9, R10 ;  /* 0x0000000a00097308 */ /* 0x004fe20000001000 */
[----:B---3-5:R-:W-:-:S04]  /*18d0*/  FADD R0, -R11, R6 ;  /* 0x000000060b007221 */ /* 0x028fc80000000100 */
[----:B------:R-:W-:-:S04]  /*18e0*/  FMUL R5, R13, |R0| ;  /* 0x400000000d057220 */ /* 0x000fc80000400000 */
[----:B------:R-:W1:Y:S02]  /*18f0*/  FRND.FLOOR R0, R5 ;  /* 0x0000000500007307 */ /* 0x000e640000205000 */
[----:B-1----:R-:W-:Y:S01]  /*1900*/  FADD R3, R5, -R0 ;  /* 0x8000000005037221 */ /* 0x002fe20000000000 */
[----:B------:R-:W-:-:S04]  /*1910*/  FFMA R0, R9, -R10, 1 ;  /* 0x3f80000009007423 */ /* 0x000fc8000000080a */
[----:B------:R-:W-:Y:S01]  /*1920*/  FSETP.GT.AND P0, PT, R3, 0.5, PT ;  /* 0x3f0000000300780b */ /* 0x000fe20003f04000 */
[----:B------:R-:W-:-:S12]  /*1930*/  FFMA R0, R9, R0, R9 ;  /* 0x0000000009007223 */ /* 0x000fd80000000009 */
        /* <DEDUP_REMOVED lines=11> */
.L_x_186:
[----:B------:R-:W-:Y:S05]  /*19f0*/  BSYNC.RECONVERGENT B2 ;  /* 0x0000000000027941 */ /* 0x000fea0003800200 */
.L_x_185:
        /* <DEDUP_REMOVED lines=15> */
.L_x_188:
[----:B------:R-:W-:Y:S05]  /*1af0*/  BSYNC.RECONVERGENT B2 ;  /* 0x0000000000027941 */ /* 0x000fea0003800200 */
.L_x_187:
[----:B------:R-:W0:Y:S02]  /*1b00*/  LDC.64 R6, c[0x0][0x388] ;  /* 0x0000e200ff067b82 */ /* 0x000e240000000a00 */
[----:B0-----:R-:W-:-:S06]  /*1b10*/  IMAD.WIDE.U32 R4, R4, 0x4, R6 ;  /* 0x0000000404047825 */ /* 0x001fcc00078e0006 */
[----:B------:R-:W2:Y:S01]  /*1b20*/  LDG.E R4, desc[UR20][R4.64] ;  /* 0x0000001404047981 */ /* 0x000ea2000c1e1900 */
[----:B------:R-:W-:Y:S01]  /*1b30*/  HFMA2 R3, -RZ, RZ, 0.96630859375, -0.0022525787353515625 ;  /* 0x3bbb989dff037431 */ /* 0x000fe200000001ff */
[----:B------:R-:W-:-:S04]  /*1b40*/  MOV R6, 0x437c0000 ;  /* 0x437c000000067802 */ /* 0x000fc80000000f00 */
        /* <DEDUP_REMOVED lines=10> */
[----:B--2---:R-:W-:-:S07]  /*1bf0*/  FFMA R21, R2, R4, R21 ;  /* 0x0000000402157223 */ /* 0x004fce0000000015 */
.L_x_175:
[----:B------:R-:W0:Y:S01]  /*1c00*/  MUFU.RCP R3, R8 ;  /* 0x0000000800037308 */ /* 0x000e220000001000 */
[----:B------:R-:W-:Y:S07]  /*1c10*/  BSSY.RECONVERGENT B2, `(.L_x_189) ;  /* 0x000000c000027945 */ /* 0x000fee0003800200 */
[----:B------:R-:W1:Y:S01]  /*1c20*/  FCHK P0, R21, R8 ;  /* 0x0000000815007302 */ /* 0x000e620000000000 */
[----:B0-----:R-:W-:-:S04]  /*1c30*/  FFMA R0, R3, -R8, 1 ;  /* 0x3f80000003007423 */ /* 0x001fc80000000808 */
[----:B------:R-:W-:-:S04]  /*1c40*/  FFMA R0, R3, R0, R3 ;  /* 0x0000000003007223 */ /* 0x000fc80000000003 */
[----:B------:R-:W-:-:S04]  /*1c50*/  FFMA R2, R0, R21, RZ ;  /* 0x0000001500027223 */ /* 0x000fc800000000ff */
[----:B------:R-:W-:-:S04]  /*1c60*/  FFMA R3, R2, -R8, R21 ;  /* 0x8000000802037223 */ /* 0x000fc80000000015 */
[----:B------:R-:W-:Y:S01]  /*1c70*/  FFMA R0, R0, R3, R2 ;  /* 0x0000000300007223 */ /* 0x000fe20000000002 */
[----:B-1----:R-:W-:Y:S06]  /*1c80*/  @!P0 BRA `(.L_x_190) ;  /* 0x0000000000108947 */ /* 0x002fec0003800000 */
[----:B------:R-:W-:Y:S02]  /*1c90*/  MOV R25, R21 ;  /* 0x0000001500197202 */ /* 0x000fe40000000f00 */
[----:B------:R-:W-:Y:S02]  /*1ca0*/  MOV R0, R8 ;  /* 0x0000000800007202 */ /* 0x000fe40000000f00 */
[----:B------:R-:W-:-:S07]  /*1cb0*/  MOV R16, 0x1cd0 ;  /* 0x00001cd000107802 */ /* 0x000fce0000000f00 */
[----:B-----5:R-:W-:Y:S05]  /*1cc0*/  CALL.REL.NOINC `($__internal_1_$__cuda_sm3x_div_rn_noftz_f32_slowpath) ;  /* 0x00000000008c7944 */ /* 0x020fea0003c00000 */
.L_x_190:
[----:B------:R-:W-:Y:S05]  /*1cd0*/  BSYNC.RECONVERGENT B2 ;  /* 0x0000000000027941 */ /* 0x000fea0003800200 */
.L_x_189:
[----:B------:R-:W0:Y:S01]  /*1ce0*/  LDC.64 R4, c[0x0][0x388] ;  /* 0x0000e200ff047b82 */ /* 0x000e220000000a00 */
[----:B------:R-:W1:Y:S07]  /*1cf0*/  LDCU UR5, c[0x0][0x3a8] ;  /* 0x00007500ff0577ac */ /* 0x000e6e0008000800 */
[----:B------:R-:W2:Y:S01]  /*1d00*/  LDC.64 R2, c[0x0][0x390] ;  /* 0x0000e400ff027b82 */ /* 0x000ea20000000a00 */
[----:B0-----:R-:W-:-:S06]  /*1d10*/  IMAD.WIDE.U32 R4, R12, 0x4, R4 ;  /* 0x000000040c047825 */ /* 0x001fcc00078e0004 */
[----:B------:R-:W3:Y:S01]  /*1d20*/  LDG.E R5, desc[UR20][R4.64] ;  /* 0x0000001404057981 */ /* 0x000ee2000c1e1900 */
[----:B--2---:R-:W-:-:S06]  /*1d30*/  IMAD.WIDE.U32 R2, R12, 0x4, R2 ;  /* 0x000000040c027825 */ /* 0x004fcc00078e0002 */
[----:B------:R-:W2:Y:S01]  /*1d40*/  LDG.E R2, desc[UR20][R2.64] ;  /* 0x0000001402027981 */ /* 0x000ea2000c1e1900 */
[----:B------:R-:W-:-:S04]  /*1d50*/  IADD3 R12, PT, PT, R12, 0x1, RZ ;  /* 0x000000010c0c7810 */ /* 0x000fc80007ffe0ff */
[----:B-1----:R-:W-:Y:S01]  /*1d60*/  ISETP.NE.AND P0, PT, R12, UR5, PT ;  /* 0x000000050c007c0c */ /* 0x002fe2000bf05270 */
[----:B---3--:R-:W-:-:S04]  /*1d70*/  FADD R7, R5, -R0 ;  /* 0x8000000005077221 */ /* 0x008fc80000000000 */
[----:B--2---:R-:W-:-:S04]  /*1d80*/  FMUL R0, R2, R7 ;  /* 0x0000000702007220 */ /* 0x004fc80000400000 */
[----:B------:R-:W-:-:S04]  /*1d90*/  FFMA R14, R7, R0, R14 ;  /* 0x00000000070e7223 */ /* 0x000fc8000000000e */
[----:B------:R-:W-:Y:S05]  /*1da0*/  @P0 BRA `(.L_x_191) ;  /* 0xffffffe000e80947 */ /* 0x000fea000383ffff */
.L_x_156:
        /* <DEDUP_REMOVED lines=12> */
[----:B------:R-:W-:Y:S02]  /*1e70*/  MOV R0, R14 ;  /* 0x0000000e00007202 */ /* 0x000fe40000000f00 */
[----:B------:R-:W-:Y:S02]  /*1e80*/  MOV R16, 0x1eb0 ;  /* 0x00001eb000107802 */ /* 0x000fe40000000f00 */
[----:B0-----:R-:W-:-:S07]  /*1e90*/  MOV R25, UR4 ;  /* 0x0000000400197c02 */ /* 0x001fce0008000f00 */
[----:B-----5:R-:W-:Y:S05]  /*1ea0*/  CALL.REL.NOINC `($__internal_1_$__cuda_sm3x_div_rn_noftz_f32_slowpath) ;  /* 0x0000000000147944 */ /* 0x020fea0003c00000 */
.L_x_193:
[----:B------:R-:W-:Y:S05]  /*1eb0*/  BSYNC.RECONVERGENT B2 ;  /* 0x0000000000027941 */ /* 0x000fea0003800200 */
.L_x_192:
[----:B------:R-:W0:Y:S02]  /*1ec0*/  LDC.64 R2, c[0x0][0x3a0] ;  /* 0x0000e800ff027b82 */ /* 0x000e240000000a00 */
[----:B0-----:R-:W-:-:S05]  /*1ed0*/  IMAD.WIDE R2, R15, 0x4, R2 ;  /* 0x000000040f027825 */ /* 0x001fca00078e0202 */
[----:B------:R-:W-:Y:S01]  /*1ee0*/  STG.E desc[UR20][R2.64], R0 ;  /* 0x0000000002007986 */ /* 0x000fe2000c101914 */
[----:B------:R-:W-:Y:S05]  /*1ef0*/  EXIT ;  /* 0x000000000000794d */ /* 0x000fea0003800000 */
        .weak           $__internal_1_$__cuda_sm3x_div_rn_noftz_f32_slowpath
        .type           $__internal_1_$__cuda_sm3x_div_rn_noftz_f32_slowpath,@function
        .size           $__internal_1_$__cuda_sm3x_div_rn_noftz_f32_slowpath,(.L_x_232 - $__internal_1_$__cuda_sm3x_div_rn_noftz_f32_slowpath)
$__internal_1_$__cuda_sm3x_div_rn_noftz_f32_slowpath:
        /* <DEDUP_REMOVED lines=27> */
[----:B------:R-:W-:-:S04]  /*20b0*/  IADD3 R18, PT, PT, R20, -0x1, RZ ;  /* 0xffffffff14127810 */ /* 0x000fc80007ffe0ff */
[----:B------:R-:W-:Y:S02]  /*20c0*/  ISETP.GE.AND P0, PT, R18, RZ, PT ;  /* 0x000000ff1200720c */ /* 0x000fe40003f06270 */
[----:B------:R-:W-:-:S04]  /*20d0*/  IADD3 R18, PT, PT, R17, -0x1, RZ ;  /* 0xffffffff11127810 */ /* 0x000fc80007ffe0ff */
[----:B------:R-:W-:-:S07]  /*20e0*/  ISETP.GE.AND P1, PT, R18, RZ, PT ;  /* 0x000000ff1200720c */ /* 0x000fce0003f26270 */
[----:B------:R-:W-:Y:S01]  /*20f0*/  @P0 MOV R18, RZ ;  /* 0x000000ff00120202 */ /* 0x000fe20000000f00 */
[----:B------:R-:W-:Y:S01]  /*2100*/  @!P0 FFMA R25, R25, 1.84467440737095516160e+19, RZ ;  /* 0x5f80000019198823 */ /* 0x000fe200000000ff */
[----:B------:R-:W-:-:S04]  /*2110*/  @!P0 MOV R18, 0xffffffc0 ;  /* 0xffffffc000128802 */ /* 0x000fc80000000f00 */
[----:B------:R-:W-:Y:S01]  /*2120*/  @!P1 FFMA R0, R0, 1.84467440737095516160e+19, RZ ;  /* 0x5f80000000009823 */ /* 0x000fe200000000ff */
[----:B------:R-:W-:-:S07]  /*2130*/  @!P1 IADD3 R18, PT, PT, R18, 0x40, RZ ;  /* 0x0000004012129810 */ /* 0x000fce0007ffe0ff */
.L_x_195:
[----:B------:R-:W-:Y:S01]  /*2140*/  LEA R19, R17, 0xc0800000, 0x17 ;  /* 0xc080000011137811 */ /* 0x000fe200078eb8ff */
[----:B------:R-:W-:Y:S01]  /*2150*/  BSSY.RECONVERGENT B1, `(.L_x_200) ;  /* 0x0000036000017945 */ /* 0x000fe20003800200 */
[----:B------:R-:W-:Y:S02]  /*2160*/  IADD3 R20, PT, PT, R20, -0x7f, RZ ;  /* 0xffffff8114147810 */ /* 0x000fe40007ffe0ff */
[----:B------:R-:W-:-:S04]  /*2170*/  IADD3 R0, PT, PT, -R19, R0, RZ ;  /* 0x0000000013007210 */ /* 0x000fc80007ffe1ff */
[----:B------:R0:W1:Y:S01]  /*2180*/  MUFU.RCP R24, R0 ;  /* 0x0000000000187308 */ /* 0x0000620000001000 */
[----:B------:R-:W-:Y:S01]  /*2190*/  FADD.FTZ R19, -R0, -RZ ;  /* 0x800000ff00137221 */ /* 0x000fe20000010100 */
[----:B0-----:R-:W-:-:S03]  /*21a0*/  IMAD R0, R20, -0x800000, R25 ;  /* 0xff80000014007824 */ /* 0x001fc600078e0219 */
[----:B-1----:R-:W-:-:S04]  /*21b0*/  FFMA R23, R24, R19, 1 ;  /* 0x3f80000018177423 */ /* 0x002fc80000000013 */
[----:B------:R-:W-:-:S04]  /*21c0*/  FFMA R23, R24, R23, R24 ;  /* 0x0000001718177223 */ /* 0x000fc80000000018 */
[----:B------:R-:W-:-:S04]  /*21d0*/  FFMA R24, R0, R23, RZ ;  /* 0x0000001700187223 */ /* 0x000fc800000000ff */
[----:B------:R-:W-:-:S04]  /*21e0*/  FFMA R25, R19, R24, R0 ;  /* 0x0000001813197223 */ /* 0x000fc80000000000 */
[----:B------:R-:W-:Y:S01]  /*21f0*/  FFMA R24, R23, R25, R24 ;  /* 0x0000001917187223 */ /* 0x000fe20000000018 */
[----:B------:R-:W-:-:S03]  /*2200*/  IADD3 R25, PT, PT, R20, 0x7f, -R17 ;  /* 0x0000007f14197810 */ /* 0x000fc60007ffe811 */
[----:B------:R-:W-:Y:S01]  /*2210*/  FFMA R19, R19, R24, R0 ;  /* 0x0000001813137223 */ /* 0x000fe20000000000 */
[----:B------:R-:W-:-:S03]  /*2220*/  IADD3 R25, PT, PT, R25, R18, RZ ;  /* 0x0000001219197210 */ /* 0x000fc60007ffe0ff */
        /* <DEDUP_REMOVED lines=15> */
[CCC-:B------:R-:W-:Y:S01]  /*2320*/  FFMA.RP R20, R23.reuse, R19.reuse, R24.reuse ;  /* 0x0000001317147223 */ /* 0x1c0fe20000008018 */
[----:B------:R-:W-:Y:S01]  /*2330*/  FFMA.RM R23, R23, R19, R24 ;  /* 0x0000001317177223 */ /* 0x000fe20000004018 */
[C---:B------:R-:W-:Y:S02]  /*2340*/  IADD3 R19, PT, PT, R17.reuse, 0x20, RZ ;  /* 0x0000002011137810 */ /* 0x040fe40007ffe0ff */
[----:B------:R-:W-:Y:S02]  /*2350*/  LOP3.LUT R18, R18, 0x7fffff, RZ, 0xc0, !PT ;  /* 0x007fffff12127812 */ /* 0x000fe400078ec0ff */
[C---:B------:R-:W-:Y:S02]  /*2360*/  ISETP.NE.AND P2, PT, R17.reuse, RZ, PT ;  /* 0x000000ff1100720c */ /* 0x040fe40003f45270 */
[----:B------:R-:W-:Y:S02]  /*2370*/  LOP3.LUT R18, R18, 0x800000, RZ, 0xfc, !PT ;  /* 0x0080000012127812 */ /* 0x000fe400078efcff */
[----:B------:R-:W-:-:S02]  /*2380*/  ISETP.NE.AND P1, PT, R17, RZ, PT ;  /* 0x000000ff1100720c */ /* 0x000fc40003f25270 */
        /* <DEDUP_REMOVED lines=14> */
.L_x_202:
[----:B------:R-:W-:-:S04]  /*2470*/  LOP3.LUT R0, R0, 0x80000000, RZ, 0xc0, !PT ;  /* 0x8000000000007812 */ /* 0x000fc800078ec0ff */
[----:B------:R-:W-:Y:S01]  /*2480*/  LOP3.LUT R0, R0, 0x7f800000, RZ, 0xfc, !PT ;  /* 0x7f80000000007812 */ /* 0x000fe200078efcff */
[----:B------:R-:W-:Y:S06]  /*2490*/  BRA `(.L_x_203) ;  /* 0x0000000000047947 */ /* 0x000fec0003800000 */
.L_x_201:
[----:B------:R-:W-:-:S07]  /*24a0*/  LEA R0, R25, R0, 0x17 ;  /* 0x0000000019007211 */ /* 0x000fce00078eb8ff */
.L_x_203:
[----:B------:R-:W-:Y:S05]  /*24b0*/  BSYNC.RECONVERGENT B1 ;  /* 0x0000000000017941 */ /* 0x000fea0003800200 */
.L_x_200:
[----:B------:R-:W-:Y:S05]  /*24c0*/  BRA `(.L_x_204) ;  /* 0x0000000000207947 */ /* 0x000fea0003800000 */
.L_x_199:
[----:B------:R-:W-:-:S04]  /*24d0*/  LOP3.LUT R0, R0, 0x80000000, R25, 0x48, !PT ;  /* 0x8000000000007812 */ /* 0x000fc800078e4819 */
[----:B------:R-:W-:Y:S01]  /*24e0*/  LOP3.LUT R0, R0, 0x7f800000, RZ, 0xfc, !PT ;  /* 0x7f80000000007812 */ /* 0x000fe200078efcff */
[----:B------:R-:W-:Y:S06]  /*24f0*/  BRA `(.L_x_204) ;  /* 0x0000000000147947 */ /* 0x000fec0003800000 */
.L_x_198:
[----:B------:R-:W-:Y:S01]  /*2500*/  LOP3.LUT R0, R0, 0x80000000, R25, 0x48, !PT ;  /* 0x8000000000007812 */ /* 0x000fe200078e4819 */
[----:B------:R-:W-:Y:S06]  /*2510*/  BRA `(.L_x_204) ;  /* 0x00000000000c7947 */ /* 0x000fec0003800000 */
.L_x_197:
[----:B------:R-:W0:Y:S01]  /*2520*/  MUFU.RSQ R0, -QNAN ;  /* 0xffc0000000007908 */ /* 0x000e220000001400 */
[----:B------:R-:W-:Y:S05]  /*2530*/  BRA `(.L_x_204) ;  /* 0x0000000000047947 */ /* 0x000fea0003800000 */
.L_x_196:
[----:B------:R-:W-:-:S07]  /*2540*/  FADD.FTZ R0, R25, R0 ;  /* 0x0000000019007221 */ /* 0x000fce0000010000 */
.L_x_204:
[----:B------:R-:W-:Y:S05]  /*2550*/  BSYNC.RECONVERGENT B0 ;  /* 0x0000000000007941 */ /* 0x000fea0003800200 */
.L_x_194:
[----:B------:R-:W-:-:S04]  /*2560*/  HFMA2 R17, -RZ, RZ, 0, 0 ;  /* 0x00000000ff117431 */ /* 0x000fc800000001ff */
[----:B0-----:R-:W-:Y:S05]  /*2570*/  RET.REL.NODEC R16 `(_Z9pdm_gaussPfS_S_S_S_iiff) ;  /* 0xffffffd810a07950 */ /* 0x001fea0003c3ffff */
.L_x_205:
        /* <DEDUP_REMOVED lines=16> */
.L_x_232:


//--------------------- .text._Z10pdm_tophatPfS_S_S_S_iiff --------------------------
	.section	.text._Z10pdm_tophatPfS_S_S_S_iiff,"ax",@progbits
	.align	128
        .global         _Z10pdm_tophatPfS_S_S_S_iiff
        .type           _Z10pdm_tophatPfS_S_S_S_iiff,@function
        .size           _Z10pdm_tophatPfS_S_S_S_iiff,(.L_x_233 - _Z10pdm_tophatPfS_S_S_S_iiff)
        .other          _Z10pdm_tophatPfS_S_S_S_iiff,@"STO_CUDA_ENTRY STV_DEFAULT"
_Z10pdm_tophatPfS_S_S_S_iiff:
.text._Z10pdm_tophatPfS_S_S_S_iiff:
        /* <DEDUP_REMOVED lines=20> */
[----:B------:R-:W-:Y:S02]  /*0140*/  ULOP3.LUT UR4, UR4, 0x3, URZ, 0xc0, !UPT ;  /* 0x0000000304047892 */ /* 0x000fe4000f8ec0ff */
[----:B------:R-:W-:-:S12]  /*0150*/  UIADD3 UR11, UPT, UPT, -UR19, URZ, URZ ;  /* 0x000000ff130b7290 */ /* 0x000fd8000fffe1ff */
.L_x_216:
[----:B------:R-:W1:Y:S01]  /*0160*/  LDC.64 R4, c[0x0][0x380] ;  /* 0x0000e000ff047b82 */ /* 0x000e620000000a00 */
[----:B------:R-:W2:Y:S01]  /*0170*/  LDCU UR5, c[0x0][0x3a8] ;  /* 0x00007500ff0577ac */ /* 0x000ea20008000800 */
[----:B-1----:R-:W-:-:S05]  /*0180*/  IMAD.WIDE.U32 R4, R11, 0x4, R4 ;  /* 0x000000040b047825 */ /* 0x002fca00078e0004 */
[----:B-----5:R1:W5:Y:S01]  /*0190*/  LDG.E R0, desc[UR20][R4.64] ;  /* 0x0000001404007981 */ /* 0x020362000c1e1900 */
[----:B--2---:R-:W-:Y:S01]  /*01a0*/  UISETP.GE.U32.AND UP0, UPT, UR5, 0x8, UPT ;  /* 0x000000080500788c */ /* 0x004fe2000bf06070 */
[----:B0-----:R-:W-:Y:S01]  /*01b0*/  HFMA2 R2, -RZ, RZ, 0, 0 ;  /* 0x00000000ff027431 */ /* 0x001fe200000001ff */
[----:B------:R-:W-:Y:S02]  /*01c0*/  MOV R14, RZ ;  /* 0x000000ff000e7202 */ /* 0x000fe40000000f00 */
[----:B------:R-:W-:-:S05]  /*01d0*/  MOV R13, RZ ;  /* 0x000000ff000d7202 */ /* 0x000fca0000000f00 */
[----:B-1----:R-:W-:Y:S05]  /*01e0*/  BRA.U !UP0, `(.L_x_207) ;  /* 0x0000000908507547 */ /* 0x002fea000b800000 */
[----:B------:R-:W0:Y:S01]  /*01f0*/  LDCU.128 UR12, c[0x0][0x380] ;  /* 0x00007000ff0c77ac */ /* 0x000e220008000c00 */
[----:B------:R-:W-:Y:S01]  /*0200*/  MOV R14, RZ ;  /* 0x000000ff000e7202 */ /* 0x000fe20000000f00 */
[----:B------:R-:W1:Y:S01]  /*0210*/  LDCU.64 UR16, c[0x0][0x390] ;  /* 0x00007200ff1077ac */ /* 0x000e620008000a00 */
[----:B------:R-:W2:Y:S01]  /*0220*/  LDCU UR22, c[0x0][0x3b0] ;  /* 0x00007600ff1677ac */ /* 0x000ea20008000800 */
        /* <DEDUP_REMOVED lines=12> */
[----:B--2---:R-:W-:-:S07]  /*02f0*/  MOV R5, UR8 ;  /* 0x0000000800057c02 */ /* 0x004fce0008000f00 */
.L_x_208:
[----:B------:R-:W-:-:S05]  /*0300*/  MOV R3, R17 ;  /* 0x0000001100037202 */ /* 0x000fca0000000f00 */
[----:B------:R-:W2:Y:S04]  /*0310*/  LDG.E R15, desc[UR20][R2.64+-0x10] ;  /* 0xfffff014020f7981 */ /* 0x000ea8000c1e1900 */
[----:B------:R-:W3:Y:S04]  /*0320*/  LDG.E R17, desc[UR20][R2.64+-0xc] ;  /* 0xfffff41402117981 */ /* 0x000ee8000c1e1900 */
[----:B------:R-:W4:Y:S04]  /*0330*/  LDG.E R27, desc[UR20][R2.64+-0x8] ;  /* 0xfffff814021b7981 */ /* 0x000f28000c1e1900 */
[----:B------:R-:W4:Y:S04]  /*0340*/  LDG.E R29, desc[UR20][R2.64+-0x4] ;  /* 0xfffffc14021d7981 */ /* 0x000f28000c1e1900 */
[----:B------:R-:W4:Y:S04]  /*0350*/  LDG.E R25, desc[UR20][R2.64] ;  /* 0x0000001402197981 */ /* 0x000f28000c1e1900 */
[----:B------:R-:W4:Y:S04]  /*0360*/  LDG.E R23, desc[UR20][R2.64+0x4] ;  /* 0x0000041402177981 */ /* 0x000f28000c1e1900 */
[----:B------:R-:W4:Y:S04]  /*0370*/  LDG.E R21, desc[UR20][R2.64+0x8] ;  /* 0x0000081402157981 */ /* 0x000f28000c1e1900 */
[----:B------:R-:W4:Y:S01]  /*0380*/  LDG.E R19, desc[UR20][R2.64+0xc] ;  /* 0x00000c1402137981 */ /* 0x000f22000c1e1900 */
[----:B--2--5:R-:W-:-:S04]  /*0390*/  FADD R15, -R0, R15 ;  /* 0x0000000f000f7221 */ /* 0x024fc80000000100 */
[----:B------:R-:W-:-:S04]  /*03a0*/  FMUL R15, R10, |R15| ;  /* 0x4000000f0a0f7220 */ /* 0x000fc80000400000 */
[----:B------:R-:W0:Y:S01]  /*03b0*/  FRND.FLOOR R12, R15 ;  /* 0x0000000f000c7307 */ /* 0x000e220000205000 */
[----:B---3--:R-:W-:-:S04]  /*03c0*/  FADD R17, -R0, R17 ;  /* 0x0000001100117221 */ /* 0x008fc80000000100 */
[----:B------:R-:W-:-:S04]  /*03d0*/  FMUL R16, R10, |R17| ;  /* 0x400000110a107220 */ /* 0x000fc80000400000 */
[----:B------:R-:W1:Y:S01]  /*03e0*/  FRND.FLOOR R17, R16 ;  /* 0x0000001000117307 */ /* 0x000e620000205000 */
[----:B0-----:R-:W-:-:S05]  /*03f0*/  FADD R12, R15, -R12 ;  /* 0x8000000c0f0c7221 */ /* 0x001fca0000000000 */
[----:B------:R-:W-:Y:S01]  /*0400*/  FSETP.GT.AND P0, PT, R12, 0.5, PT ;  /* 0x3f0000000c00780b */ /* 0x000fe20003f04000 */
[----:B-1----:R-:W-:Y:S01]  /*0410*/  FADD R15, R16, -R17 ;  /* 0x80000011100f7221 */ /* 0x002fe20000000000 */
[----:B------:R-:W-:-:S11]  /*0420*/  HFMA2 R17, -RZ, RZ, 0, 0 ;  /* 0x00000000ff117431 */ /* 0x000fd600000001ff */
[----:B------:R-:W-:Y:S01]  /*0430*/  @P0 FADD R12, -R12, 1 ;  /* 0x3f8000000c0c0421 */ /* 0x000fe20000000100 */
[----:B------:R-:W-:-:S04]  /*0440*/  FSETP.GT.AND P0, PT, R15, 0.5, PT ;  /* 0x3f0000000f00780b */ /* 0x000fc80003f04000 */
[----:B------:R-:W-:-:S09]  /*0450*/  FSETP.GEU.AND P1, PT, R12, UR22, PT ;  /* 0x000000160c007c0b */ /* 0x000fd2000bf2e000 */
[----:B------:R-:W-:-:S04]  /*0460*/  @P0 FADD R15, -R15, 1 ;  /* 0x3f8000000f0f0421 */ /* 0x000fc80000000100 */
[----:B------:R-:W2:Y:S01]  /*0470*/  @!P1 LDG.E R17, desc[UR20][R4.64+-0x10] ;  /* 0xfffff01404119981 */ /* 0x000ea2000c1e1900 */
[----:B------:R-:W-:-:S03]  /*0480*/  FSETP.GEU.AND P3, PT, R15, UR22, PT ;  /* 0x000000160f007c0b */ /* 0x000fc6000bf6e000 */
[----:B------:R-:W3:Y:S01]  /*0490*/  @!P1 LDG.E R16, desc[UR20][R6.64+-0x10] ;  /* 0xfffff01406109981 */ /* 0x000ee2000c1e1900 */
[----:B------:R-:W-:-:S09]  /*04a0*/  MOV R12, RZ ;  /* 0x000000ff000c7202 */ /* 0x000fd20000000f00 */
[----:B------:R-:W3:Y:S04]  /*04b0*/  @!P3 LDG.E R12, desc[UR20][R4.64+-0xc] ;  /* 0xfffff414040cb981 */ /* 0x000ee8000c1e1900 */
[----:B------:R-:W3:Y:S01]  /*04c0*/  @!P3 LDG.E R15, desc[UR20][R6.64+-0xc] ;  /* 0xfffff414060fb981 */ /* 0x000ee2000c1e1900 */
[----:B----4-:R-:W-:-:S04]  /*04d0*/  FADD R27, -R0, R27 ;  /* 0x0000001b001b7221 */ /* 0x010fc80000000100 */
[----:B------:R-:W-:Y:S01]  /*04e0*/  FMUL R24, R10, |R27| ;  /* 0x4000001b0a187220 */ /* 0x000fe20000400000 */
[----:B------:R-:W-:-:S04]  /*04f0*/  FADD R27, -R0, R29 ;  /* 0x0000001d001b7221 */ /* 0x000fc80000000100 */
[----:B------:R-:W-:Y:S01]  /*0500*/  FMUL R20, R10, |R27| ;  /* 0x4000001b0a147220 */ /* 0x000fe20000400000 */
[----:B------:R-:W0:Y:S01]  /*0510*/  FRND.FLOOR R29, R24 ;  /* 0x00000018001d7307 */ /* 0x000e220000205000 */
[C---:B------:R-:W-:Y:S01]  /*0520*/  FADD R25, -R0.reuse, R25 ;  /* 0x0000001900197221 */ /* 0x040fe20000000100 */
[----:B------:R-:W-:-:S06]  /*0530*/  FADD R23, -R0, R23 ;  /* 0x0000001700177221 */ /* 0x000fcc0000000100 */
[----:B------:R-:W1:Y:S01]  /*0540*/  FRND.FLOOR R27, R20 ;  /* 0x00000014001b7307 */ /* 0x000e620000205000 */
[----:B------:R-:W-:Y:S01]  /*0550*/  FMUL R25, R10, |R25| ;  /* 0x400000190a197220 */ /* 0x000fe20000400000 */
[----:B------:R-:W-:Y:S01]  /*0560*/  FADD R21, -R0, R21 ;  /* 0x0000001500157221 */ /* 0x000fe20000000100 */
[----:B------:R-:W-:-:S05]  /*0570*/  FMUL R23, R10, |R23| ;  /* 0x400000170a177220 */ /* 0x000fca0000400000 */
[----:B------:R-:W4:Y:S01]  /*0580*/  FRND.FLOOR R18, R25 ;  /* 0x0000001900127307 */ /* 0x000f220000205000 */
[----:B------:R-:W-:Y:S01]  /*0590*/  FMUL R21, R10, |R21| ;  /* 0x400000150a157220 */ /* 0x000fe20000400000 */
[----:B0-----:R-:W-:Y:S01]  /*05a0*/  FADD R22, R24, -R29 ;  /* 0x8000001d18167221 */ /* 0x001fe20000000000 */
[----:B------:R-:W-:Y:S01]  /*05b0*/  FADD R19, -R0, R19 ;  /* 0x0000001300137221 */ /* 0x000fe20000000100 */
[----:B-1----:R-:W-:-:S04]  /*05c0*/  FADD R27, R20, -R27 ;  /* 0x8000001b141b7221 */ /* 0x002fc80000000000 */
[----:B------:R-:W0:Y:S01]  /*05d0*/  FRND.FLOOR R26, R23 ;  /* 0x00000017001a7307 */ /* 0x000e220000205000 */
[----:B------:R-:W-:Y:S01]  /*05e0*/  FSETP.GT.AND P0, PT, R22, 0.5, PT ;  /* 0x3f0000001600780b */ /* 0x000fe20003f04000 */
[----:B------:R-:W-:-:S06]  /*05f0*/  FMUL R19, R10, |R19| ;  /* 0x400000130a137220 */ /* 0x000fcc0000400000 */
[----:B------:R-:W1:Y:S01]  /*0600*/  FRND.FLOOR R20, R21 ;  /* 0x0000001500147307 */ /* 0x000e620000205000 */
[----:B----4-:R-:W-:Y:S01]  /*0610*/  FADD R24, R25, -R18 ;  /* 0x8000001219187221 */ /* 0x010fe20000000000 */
[----:B------:R-:W-:-:S06]  /*0620*/  FSETP.GT.AND P2, PT, R27, 0.5, PT ;  /* 0x3f0000001b00780b */ /* 0x000fcc0003f44000 */
[----:B------:R-:W4:Y:S01]  /*0630*/  FRND.FLOOR R18, R19 ;  /* 0x0000001300127307 */ /* 0x000f220000205000 */
[----:B0-----:R-:W-:Y:S01]  /*0640*/  FADD R23, R23, -R26 ;  /* 0x8000001a17177221 */ /* 0x001fe20000000000 */
[----:B------:R-:W-:Y:S01]  /*0650*/  FSETP.GT.AND P4, PT, R24, 0.5, PT ;  /* 0x3f0000001800780b */ /* 0x000fe20003f84000 */
[----:B------:R-:W-:Y:S01]  /*0660*/  @P0 FADD R22, -R22, 1 ;  /* 0x3f80000016160421 */ /* 0x000fe20000000100 */
[----:B-1----:R-:W-:Y:S02]  /*0670*/  FADD R20, R21, -R20 ;  /* 0x8000001415147221 */ /* 0x002fe40000000000 */
[----:B------:R-:W-:Y:S02]  /*0680*/  FSETP.GT.AND P5, PT, R23, 0.5, PT ;  /* 0x3f0000001700780b */ /* 0x000fe40003fa4000 */
[----:B------:R-:W-:Y:S02]  /*0690*/  FSETP.GEU.AND P0, PT, R22, UR22, PT ;  /* 0x0000001616007c0b */ /* 0x000fe4000bf0e000 */
[----:B------:R-:W-:Y:S01]  /*06a0*/  FSETP.GT.AND P6, PT, R20, 0.5, PT ;  /* 0x3f0000001400780b */ /* 0x000fe20003fc4000 */
[----:B------:R-:W-:Y:S01]  /*06b0*/  @P2 FADD R27, -R27, 1 ;  /* 0x3f8000001b1b2421 */ /* 0x000fe20000000100 */
[----:B----4-:R-:W-:Y:S01]  /*06c0*/  FADD R19, R19, -R18 ;  /* 0x8000001213137221 */ /* 0x010fe20000000000 */
[----:B------:R-:W-:-:S02]  /*06d0*/  HFMA2 R18, -RZ, RZ, 0, 0 ;  /* 0x00000000ff127431 */ /* 0x000fc400000001ff */
[----:B------:R-:W-:Y:S01]  /*06e0*/  @P4 FADD R24, -R24, 1 ;  /* 0x3f80000018184421 */ /* 0x000fe20000000100 */
[----:B------:R-:W-:Y:S01]  /*06f0*/  FSETP.GEU.AND P2, PT, R27, UR22, PT ;  /* 0x000000161b007c0b */ /* 0x000fe2000bf4e000 */
[----:B------:R-:W-:Y:S01]  /*0700*/  IMAD.MOV.U32 R22, RZ, RZ, RZ ;  /* 0x000000ffff167224 */ /* 0x000fe200078e00ff */
[----:B------:R-:W-:Y:S01]  /*0710*/  FSETP.GT.AND P4, PT, R19, 0.5, PT ;  /* 0x3f0000001300780b */ /* 0x000fe20003f84000 */
[----:B------:R-:W-:-:S04]  /*0720*/  @P5 FADD R23, -R23, 1 ;  /* 0x3f80000017175421 */ /* 0x000fc80000000100 */
[----:B------:R-:W-:Y:S01]  /*0730*/  @P6 FADD R20, -R20, 1 ;  /* 0x3f80000014146421 */ /* 0x000fe20000000100 */
[----:B------:R-:W4:Y:S01]  /*0740*/  @!P0 LDG.E R18, desc[UR20][R4.64+-0x8] ;  /* 0xfffff81404128981 */ /* 0x000f22000c1e1900 */
[----:B------:R-:W-:-:S03]  /*0750*/  FSETP.GEU.AND P6, PT, R23, UR22, PT ;  /* 0x0000001617007c0b */ /* 0x000fc6000bfce000 */
[----:B------:R-:W-:Y:S01]  /*0760*/  FSETP.GEU.AND P5, PT, R20, UR22, PT ;  /* 0x0000001614007c0b */ /* 0x000fe2000bfae000 */
[----:B------:R-:W-:Y:S01]  /*0770*/  HFMA2 R20, -RZ, RZ, 0, 0 ;  /* 0x00000000ff147431 */ /* 0x000fe200000001ff */
[----:B------:R-:W4:Y:S01]  /*0780*/  @!P2 LDG.E R23, desc[UR20][R6.64+-0x4] ;  /* 0xfffffc140617a981 */ /* 0x000f22000c1e1900 */
[----:B------:R-:W-:-:S07]  /*0790*/  @P4 FADD R19, -R19, 1 ;  /* 0x3f80000013134421 */ /* 0x000fce0000000100 */
[----:B------:R-:W4:Y:S04]  /*07a0*/  @!P6 LDG.E R27, desc[UR20][R6.64+0x4] ;  /* 0x00000414061be981 */ /* 0x000f28000c1e1900 */
[----:B------:R-:W4:Y:S01]  /*07b0*/  @!P6 LDG.E R20, desc[UR20][R4.64+0x4] ;  /* 0x000004140414e981 */ /* 0x000f22000c1e1900 */
[C---:B--2---:R-:W-:Y:S01]  /*07c0*/  FADD R21, R17.reuse, R14 ;  /* 0x0000000e11157221 */ /* 0x044fe20000000000 */
[----:B---3--:R-:W-:Y:S01]  /*07d0*/  @!P1 FMUL R22, R17, R16 ;  /* 0x0000001011169220 */ /* 0x008fe20000400000 */
[----:B------:R-:W-:Y:S01]  /*07e0*/  FSETP.GEU.AND P1, PT, R24, UR22, PT ;  /* 0x0000001618007c0b */ /* 0x000fe2000bf2e000 */
[----:B------:R-:W2:Y:S01]  /*07f0*/  @!P0 LDG.E R17, desc[UR20][R6.64+-0x8] ;  /* 0xfffff81406118981 */ /* 0x000ea2000c1e1900 */
[----:B------:R-:W-:Y:S01]  /*0800*/  MOV R14, RZ ;  /* 0x000000ff000e7202 */ /* 0x000fe20000000f00 */
[----:B------:R-:W-:-:S05]  /*0810*/  HFMA2 R16, -RZ, RZ, 0, 0 ;  /* 0x00000000ff107431 */ /* 0x000fca00000001ff */
[----:B------:R-:W3:Y:S01]  /*0820*/  @!P2 LDG.E R14, desc[UR20][R4.64+-0x4] ;  /* 0xfffffc14040ea981 */ /* 0x000ee2000c1e1900 */
[----:B------:R-:W-:-:S04]  /*0830*/  MOV R24, RZ ;  /* 0x000000ff00187202 */ /* 0x000fc80000000f00 */
[----:B------:R-:W3:Y:S01]  /*0840*/  @!P1 LDG.E R16, desc[UR20][R4.64] ;  /* 0x0000001404109981 */ /* 0x000ee2000c1e1900 */
[----:B------:R-:W-:-:S03]  /*0850*/  @!P3 FMUL R24, R12, R15 ;  /* 0x0000000f0c18b220 */ /* 0x000fc60000400000 */
[----:B------:R-:W3:Y:S01]  /*0860*/  @!P1 LDG.E R25, desc[UR20][R6.64] ;  /* 0x0000001406199981 */ /* 0x000ee2000c1e1900 */
[----:B------:R-:W-:Y:S01]  /*0870*/  FSETP.GEU.AND P3, PT, R19, UR22, PT ;  /* 0x0000001613007c0b */ /* 0x000fe2000bf6e000 */
[----:B------:R-:W-:Y:S01]  /*0880*/  FADD R21, R21, R12 ;  /* 0x0000000c15157221 */ /* 0x000fe20000000000 */
[----:B------:R-:W-:Y:S01]  /*0890*/  MOV R19, RZ ;  /* 0x000000ff00137202 */ /* 0x000fe20000000f00 */
[----:B------:R-:W-:Y:S02]  /*08a0*/  HFMA2 R12, -RZ, RZ, 0, 0 ;  /* 0x00000000ff0c7431 */ /* 0x000fe400000001ff */
[----:B------:R-:W-:Y:S02]  /*08b0*/  FADD R13, R22, R13 ;  /* 0x0000000d160d7221 */ /* 0x000fe40000000000 */
[----:B------:R-:W3:Y:S04]  /*08c0*/  @!P5 LDG.E R22, desc[UR20][R6.64+0x8] ;  /* 0x000008140616d981 */ /* 0x000ee8000c1e1900 */
[----:B------:R-:W3:Y:S04]  /*08d0*/  @!P5 LDG.E R19, desc[UR20][R4.64+0x8] ;  /* 0x000008140413d981 */ /* 0x000ee8000c1e1900 */
[----:B------:R0:W3:Y:S04]  /*08e0*/  @!P3 LDG.E R12, desc[UR20][R4.64+0xc] ;  /* 0x00000c14040cb981 */ /* 0x0000e8000c1e1900 */
[----:B------:R1:W3:Y:S01]  /*08f0*/  @!P3 LDG.E R15, desc[UR20][R6.64+0xc] ;  /* 0x00000c14060fb981 */ /* 0x0002e2000c1e1900 */
[----:B------:R-:W-:Y:S01]  /*0900*/  FADD R24, R13, R24 ;  /* 0x000000180d187221 */ /* 0x000fe20000000000 */
[----:B------:R-:W-:Y:S01]  /*0910*/  MOV R13, RZ ;  /* 0x000000ff000d7202 */ /* 0x000fe20000000f00 */
[----:B------:R-:W-:-:S04]  /*0920*/  UIADD3 UR5, UPT, UPT, UR5, 0x8, URZ ;  /* 0x0000000805057890 */ /* 0x000fc8000fffe0ff */
[----:B------:R-:W-:Y:S01]  /*0930*/  UISETP.NE.AND UP0, UPT, UR5, URZ, UPT ;  /* 0x000000ff0500728c */ /* 0x000fe2000bf05270 */
[----:B----4-:R-:W-:Y:S01]  /*0940*/  FADD R21, R21, R18 ;  /* 0x0000001215157221 */ /* 0x010fe20000000000 */
[----:B--2---:R-:W-:Y:S01]  /*0950*/  @!P0 FMUL R13, R18, R17 ;  /* 0x00000011120d8220 */ /* 0x004fe20000400000 */
[----:B------:R-:W-:-:S03]  /*0960*/  HFMA2 R17, -RZ, RZ, 0, 0 ;  /* 0x00000000ff117431 */ /* 0x000fc600000001ff */
[----:B------:R-:W-:Y:S01]  /*0970*/  FADD R24, R24, R13 ;  /* 0x0000000d18187221 */ /* 0x000fe20000000000 */
[----:B---3--:R-:W-:Y:S01]  /*0980*/  @!P2 FMUL R17, R14, R23 ;  /* 0x000000170e11a220 */ /* 0x008fe20000400000 */
[----:B------:R-:W-:Y:S01]  /*0990*/  FADD R21, R21, R14 ;  /* 0x0000000e15157221 */ /* 0x000fe20000000000 */
[----:B------:R-:W-:Y:S01]  /*09a0*/  HFMA2 R14, -RZ, RZ, 0, 0 ;  /* 0x00000000ff0e7431 */ /* 0x000fe200000001ff */
[----:B------:R-:W-:Y:S01]  /*09b0*/  MOV R13, RZ ;  /* 0x000000ff000d7202 */ /* 0x000fe20000000f00 */
[----:B------:R-:W-:Y:S01]  /*09c0*/  FADD R24, R24, R17 ;  /* 0x0000001118187221 */ /* 0x000fe20000000000 */
[----:B------:R-:W-:Y:S01]  /*09d0*/  IADD3 R2, P0, PT, R2, 0x20, RZ ;  /* 0x0000002002027810 */ /* 0x000fe20007f1e0ff */
[----:B------:R-:W-:Y:S01]  /*09e0*/  @!P1 FMUL R13, R16, R25 ;  /* 0x00000019100d9220 */ /* 0x000fe20000400000 */
[----:B------:R-:W-:-:S03]  /*09f0*/  @!P6 FMUL R14, R20, R27 ;  /* 0x0000001b140ee220 */ /* 0x000fc60000400000 */
[----:B------:R-:W-:Y:S01]  /*0a00*/  FADD R17, R24, R13 ;  /* 0x0000000d18117221 */ /* 0x000fe20000000000 */
[----:B------:R-:W-:-:S03]  /*0a10*/  FADD R21, R21, R16 ;  /* 0x0000001015157221 */ /* 0x000fc60000000000 */
[----:B------:R-:W-:Y:S01]  /*0a20*/  FADD R14, R17, R14 ;  /* 0x0000000e110e7221 */ /* 0x000fe20000000000 */
[----:B------:R-:W-:Y:S02]  /*0a30*/  IMAD.X R17, RZ, RZ, R3, P0 ;  /* 0x000000ffff117224 */ /* 0x000fe400000e0603 */
[----:B------:R-:W-:Y:S01]  /*0a40*/  HFMA2 R3, -RZ, RZ, 0, 0 ;  /* 0x00000000ff037431 */ /* 0x000fe200000001ff */
[----:B------:R-:W-:Y:S01]  /*0a50*/  MOV R13, RZ ;  /* 0x000000ff000d7202 */ /* 0x000fe20000000f00 */
[----:B------:R-:W-:Y:S01]  /*0a60*/  FADD R20, R21, R20 ;  /* 0x0000001415147221 */ /* 0x000fe20000000000 */
[----:B------:R-:W-:Y:S01]  /*0a70*/  @!P5 FMUL R13, R19, R22 ;  /* 0x00000016130dd220 */ /* 0x000fe20000400000 */
[----:B0-----:R-:W-:Y:S02]  /*0a80*/  IADD3 R4, P0, PT, R4, 0x20, RZ ;  /* 0x0000002004047810 */ /* 0x001fe40007f1e0ff */
[----:B------:R-:W-:Y:S01]  /*0a90*/  FADD R19, R20, R19 ;  /* 0x0000001314137221 */ /* 0x000fe20000000000 */
[----:B------:R-:W-:Y:S01]  /*0aa0*/  FADD R16, R14, R13 ;  /* 0x0000000d0e107221 */ /* 0x000fe20000000000 */
[----:B-1----:R-:W-:Y:S01]  /*0ab0*/  IADD3 R6, P1, PT, R6, 0x20, RZ ;  /* 0x0000002006067810 */ /* 0x002fe20007f3e0ff */
[----:B------:R-:W-:Y:S01]  /*0ac0*/  @!P3 FMUL R3, R12, R15 ;  /* 0x0000000f0c03b220 */ /* 0x000fe20000400000 */
[----:B------:R-:W-:Y:S01]  /*0ad0*/  IADD3.X R5, PT, PT, RZ, R5, RZ, P0, !PT ;  /* 0x00000005ff057210 */ /* 0x000fe200007fe4ff */
[----:B------:R-:W-:Y:S01]  /*0ae0*/  FADD R14, R19, R12 ;  /* 0x0000000c130e7221 */ /* 0x000fe20000000000 */
[----:B------:R-:W-:Y:S01]  /*0af0*/  IADD3.X R7, PT, PT, RZ, R7, RZ, P1, !PT ;  /* 0x00000007ff077210 */ /* 0x000fe20000ffe4ff */
[----:B------:R-:W-:Y:S01]  /*0b00*/  FADD R13, R16, R3 ;  /* 0x00000003100d7221 */ /* 0x000fe20000000000 */
[----:B------:R-:W-:Y:S07]  /*0b10*/  BRA.U UP0, `(.L_x_208) ;  /* 0xfffffff500f87547 */ /* 0x000fee000b83ffff */
[----:B------:R-:W-:-:S07]  /*0b20*/  MOV R2, UR19 ;  /* 0x0000001300027c02 */ /* 0x000fce0008000f00 */
.L_x_207:
[----:B------:R-:W-:-:S09]  /*0b30*/  UISETP.NE.AND UP0, UPT, UR18, URZ, UPT ;  /* 0x000000ff1200728c */ /* 0x000fd2000bf05270 */
[----:B------:R-:W-:Y:S05]  /*0b40*/  BRA.U !UP0, `(.L_x_209) ;  /* 0x0000000908307547 */ /* 0x000fea000b800000 */
[----:B------:R-:W-:Y:S02]  /*0b50*/  UIADD3 UR5, UPT, UPT, UR18, -0x1, URZ ;  /* 0xffffffff12057890 */ /* 0x000fe4000fffe0ff */
[----:B------:R-:W-:Y:S02]  /*0b60*/  UISETP.NE.AND UP1, UPT, UR4, URZ, UPT ;  /* 0x000000ff0400728c */ /* 0x000fe4000bf25270 */
[----:B------:R-:W-:-:S09]  /*0b70*/  UISETP.GE.U32.AND UP0, UPT, UR5, 0x3, UPT ;  /* 0x000000030500788c */ /* 0x000fd2000bf06070 */
[----:B------:R-:W-:Y:S05]  /*0b80*/  BRA.U !UP0, `(.L_x_210) ;  /* 0x00000005080c7547 */ /* 0x000fea000b800000 */
[----:B------:R-:W0:Y:S01]  /*0b90*/  LDC.64 R4, c[0x0][0x380] ;  /* 0x0000e000ff047b82 */ /* 0x000e220000000a00 */
[----:B------:R-:W1:Y:S01]  /*0ba0*/  LDCU UR5, c[0x0][0x3b0] ;  /* 0x00007600ff0577ac */ /* 0x000e620008000800 */
[----:B0-----:R-:W-:-:S05]  /*0bb0*/  IMAD.WIDE.U32 R4, R2, 0x4, R4 ;  /* 0x0000000402047825 */ /* 0x001fca00078e0004 */
[----:B------:R-:W2:Y:S04]  /*0bc0*/  LDG.E R3, desc[UR20][R4.64] ;  /* 0x0000001404037981 */ /* 0x000ea8000c1e1900 */
[----:B------:R-:W3:Y:S04]  /*0bd0*/  LDG.E R7, desc[UR20][R4.64+0x4] ;  /* 0x0000041404077981 */ /* 0x000ee8000c1e1900 */
[----:B------:R-:W4:Y:S04]  /*0be0*/  LDG.E R15, desc[UR20][R4.64+0x8] ;  /* 0x00000814040f7981 */ /* 0x000f28000c1e1900 */
[----:B------:R0:W4:Y:S02]  /*0bf0*/  LDG.E R17, desc[UR20][R4.64+0xc] ;  /* 0x00000c1404117981 */ /* 0x000124000c1e1900 */
[----:B0-----:R-:W0:Y:S01]  /*0c00*/  LDC.64 R4, c[0x0][0x390] ;  /* 0x0000e400ff047b82 */ /* 0x001e220000000a00 */
[----:B------:R-:W-:Y:S01]  /*0c10*/  MOV R19, RZ ;  /* 0x000000ff00137202 */ /* 0x000fe20000000f00 */
[----:B0-----:R-:W-:-:S04]  /*0c20*/  IMAD.WIDE.U32 R4, R2, 0x4, R4 ;  /* 0x0000000402047825 */ /* 0x001fc800078e0004 */
[----:B--2--5:R-:W-:-:S04]  /*0c30*/  FADD R3, -R0, R3 ;  /* 0x0000000300037221 */ /* 0x024fc80000000100 */
[----:B------:R-:W-:Y:S01]  /*0c40*/  FMUL R3, R10, |R3| ;  /* 0x400000030a037220 */ /* 0x000fe20000400000 */
[----:B---3--:R-:W-:-:S03]  /*0c50*/  FADD R7, -R0, R7 ;  /* 0x0000000700077221 */ /* 0x008fc60000000100 */
[----:B------:R-:W0:Y:S01]  /*0c60*/  FRND.FLOOR R6, R3 ;  /* 0x0000000300067307 */ /* 0x000e220000205000 */
[----:B------:R-:W-:Y:S01]  /*0c70*/  FMUL R7, R10, |R7| ;  /* 0x400000070a077220 */ /* 0x000fe20000400000 */
[C---:B----4-:R-:W-:Y:S01]  /*0c80*/  FADD R15, -R0.reuse, R15 ;  /* 0x0000000f000f7221 */ /* 0x050fe20000000100 */
[----:B------:R-:W-:-:S03]  /*0c90*/  FADD R17, -R0, R17 ;  /* 0x0000001100117221 */ /* 0x000fc60000000100 */
[C---:B------:R-:W-:Y:S02]  /*0ca0*/  FMUL R15, R10.reuse, |R15| ;  /* 0x4000000f0a0f7220 */ /* 0x040fe40000400000 */
[----:B------:R-:W2:Y:S01]  /*0cb0*/  FRND.FLOOR R16, R7 ;  /* 0x0000000700107307 */ /* 0x000ea20000205000 */
[----:B------:R-:W-:Y:S01]  /*0cc0*/  FMUL R17, R10, |R17| ;  /* 0x400000110a117220 */ /* 0x000fe20000400000 */
[----:B0-----:R-:W-:-:S06]  /*0cd0*/  FADD R12, R3, -R6 ;  /* 0x80000006030c7221 */ /* 0x001fcc0000000000 */
[----:B------:R-:W0:Y:S01]  /*0ce0*/  FRND.FLOOR R18, R15 ;  /* 0x0000000f00127307 */ /* 0x000e220000205000 */
[----:B------:R-:W-:Y:S01]  /*0cf0*/  FSETP.GT.AND P0, PT, R12, 0.5, PT ;  /* 0x3f0000000c00780b */ /* 0x000fe20003f04000 */
[----:B--2---:R-:W-:-:S06]  /*0d00*/  FADD R16, R7, -R16 ;  /* 0x8000001007107221 */ /* 0x004fcc0000000000 */
[----:B------:R-:W2:Y:S01]  /*0d10*/  FRND.FLOOR R20, R17 ;  /* 0x0000001100147307 */ /* 0x000ea20000205000 */
[----:B------:R-:W3:Y:S01]  /*0d20*/  LDC.64 R6, c[0x0][0x388] ;  /* 0x0000e200ff067b82 */ /* 0x000ee20000000a00 */
[----:B------:R-:W-:Y:S01]  /*0d30*/  FSETP.GT.AND P1, PT, R16, 0.5, PT ;  /* 0x3f0000001000780b */ /* 0x000fe20003f24000 */
[----:B0-----:R-:W-:Y:S01]  /*0d40*/  FADD R18, R15, -R18 ;  /* 0x800000120f127221 */ /* 0x001fe20000000000 */
[----:B------:R-:W-:Y:S02]  /*0d50*/  MOV R15, RZ ;  /* 0x000000ff000f7202 */ /* 0x000fe40000000f00 */
[----:B------:R-:W-:Y:S02]  /*0d60*/  @P0 FADD R12, -R12, 1 ;  /* 0x3f8000000c0c0421 */ /* 0x000fe40000000100 */
[----:B------:R-:W-:-:S03]  /*0d70*/  FSETP.GT.AND P2, PT, R18, 0.5, PT ;  /* 0x3f0000001200780b */ /* 0x000fc60003f44000 */
[----:B-1----:R-:W-:Y:S01]  /*0d80*/  FSETP.GEU.AND P3, PT, R12, UR5, PT ;  /* 0x000000050c007c0b */ /* 0x002fe2000bf6e000 */
[----:B--2---:R-:W-:Y:S01]  /*0d90*/  FADD R20, R17, -R20 ;  /* 0x8000001411147221 */ /* 0x004fe20000000000 */
[----:B------:R-:W-:Y:S02]  /*0da0*/  HFMA2 R17, -RZ, RZ, 0, 0 ;  /* 0x00000000ff117431 */ /* 0x000fe400000001ff */
[----:B------:R-:W-:Y:S02]  /*0db0*/  @P1 FADD R16, -R16, 1 ;  /* 0x3f80000010101421 */ /* 0x000fe40000000100 */
[----:B------:R-:W-:-:S03]  /*0dc0*/  FSETP.GT.AND P0, PT, R20, 0.5, PT ;  /* 0x3f0000001400780b */ /* 0x000fc60003f04000 */
[----:B------:R-:W-:Y:S01]  /*0dd0*/  FSETP.GEU.AND P1, PT, R16, UR5, PT ;  /* 0x0000000510007c0b */ /* 0x000fe2000bf2e000 */
[----:B------:R-:W-:Y:S01]  /*0de0*/  @P2 FADD R18, -R18, 1 ;  /* 0x3f80000012122421 */ /* 0x000fe20000000100 */
[----:B---3--:R-:W-:Y:S02]  /*0df0*/  IMAD.WIDE.U32 R6, R2, 0x4, R6 ;  /* 0x0000000402067825 */ /* 0x008fe400078e0006 */
[----:B------:R-:W2:Y:S04]  /*0e00*/  @!P3 LDG.E R15, desc[UR20][R4.64] ;  /* 0x00000014040fb981 */ /* 0x000ea8000c1e1900 */
[----:B------:R-:W2:Y:S02]  /*0e10*/  @!P3 LDG.E R16, desc[UR20][R6.64] ;  /* 0x000000140610b981 */ /* 0x000ea4000c1e1900 */
[----:B------:R-:W-:Y:S01]  /*0e20*/  @P0 FADD R20, -R20, 1 ;  /* 0x3f80000014140421 */ /* 0x000fe20000000100 */
[----:B------:R-:W-:Y:S01]  /*0e30*/  FSETP.GEU.AND P0, PT, R18, UR5, PT ;  /* 0x0000000512007c0b */ /* 0x000fe2000bf0e000 */
[----:B------:R-:W-:Y:S01]  /*0e40*/  HFMA2 R3, -RZ, RZ, 0, 0 ;  /* 0x00000000ff037431 */ /* 0x000fe200000001ff */
[----:B------:R-:W3:Y:S02]  /*0e50*/  @!P1 LDG.E R17, desc[UR20][R4.64+0x4] ;  /* 0x0000041404119981 */ /* 0x000ee4000c1e1900 */
[----:B------:R-:W-:-:S02]  /*0e60*/  FSETP.GEU.AND P2, PT, R20, UR5, PT ;  /* 0x0000000514007c0b */ /* 0x000fc4000bf4e000 */
[----:B------:R-:W3:Y:S07]  /*0e70*/  @!P1 LDG.E R18, desc[UR20][R6.64+0x4] ;  /* 0x0000041406129981 */ /* 0x000eee000c1e1900 */
[----:B------:R-:W4:Y:S04]  /*0e80*/  @!P0 LDG.E R19, desc[UR20][R4.64+0x8] ;  /* 0x0000081404138981 */ /* 0x000f28000c1e1900 */
[----:B------:R-:W4:Y:S04]  /*0e90*/  @!P0 LDG.E R20, desc[UR20][R6.64+0x8] ;  /* 0x0000081406148981 */ /* 0x000f28000c1e1900 */
[----:B------:R-:W4:Y:S04]  /*0ea0*/  @!P2 LDG.E R3, desc[UR20][R4.64+0xc] ;  /* 0x00000c140403a981 */ /* 0x000f28000c1e1900 */
[----:B------:R-:W4:Y:S01]  /*0eb0*/  @!P2 LDG.E R22, desc[UR20][R6.64+0xc] ;  /* 0x00000c140616a981 */ /* 0x000f22000c1e1900 */
[----:B------:R-:W-:-:S02]  /*0ec0*/  MOV R12, RZ ;  /* 0x000000ff000c7202 */ /* 0x000fc40000000f00 */
[----:B------:R-:W-:Y:S01]  /*0ed0*/  IADD3 R2, PT, PT, R2, 0x4, RZ ;  /* 0x0000000402027810 */ /* 0x000fe20007ffe0ff */
[----:B--2---:R-:W-:Y:S01]  /*0ee0*/  @!P3 FMUL R12, R15, R16 ;  /* 0x000000100f0cb220 */ /* 0x004fe20000400000 */
[----:B------:R-:W-:Y:S02]  /*0ef0*/  HFMA2 R16, -RZ, RZ, 0, 0 ;  /* 0x00000000ff107431 */ /* 0x000fe400000001ff */
[----:B------:R-:W-:Y:S01]  /*0f00*/  FADD R14, R14, R15 ;  /* 0x0000000f0e0e7221 */ /* 0x000fe20000000000 */
[----:B------:R-:W-:Y:S01]  /*0f10*/  FADD R15, R13, R12 ;  /* 0x0000000c0d0f7221 */ /* 0x000fe20000000000 */
[----:B------:R-:W-:Y:S01]  /*0f20*/  CS2R R12, SRZ ;  /* 0x00000000000c7805 */ /* 0x000fe2000001ff00 */
[----:B---3--:R-:W-:Y:S01]  /*0f30*/  @!P1 FMUL R16, R17, R18 ;  /* 0x0000001211109220 */ /* 0x008fe20000400000 */
[----:B------:R-:W-:-:S03]  /*0f40*/  FADD R14, R14, R17 ;  /* 0x000000110e0e7221 */ /* 0x000fc60000000000 */
[----:B------:R-:W-:Y:S01]  /*0f50*/  FADD R15, R15, R16 ;  /* 0x000000100f0f7221 */ /* 0x000fe20000000000 */
[----:B----4-:R-:W-:Y:S01]  /*0f60*/  FADD R14, R14, R19 ;  /* 0x000000130e0e7221 */ /* 0x010fe20000000000 */
[----:B------:R-:W-:-:S04]  /*0f70*/  @!P0 FMUL R12, R19, R20 ;  /* 0x00000014130c8220 */ /* 0x000fc80000400000 */
[----:B------:R-:W-:Y:S01]  /*0f80*/  FADD R12, R15, R12 ;  /* 0x0000000c0f0c7221 */ /* 0x000fe20000000000 */
[----:B------:R-:W-:Y:S01]  /*0f90*/  @!P2 FMUL R13, R3, R22 ;  /* 0x00000016030da220 */ /* 0x000fe20000400000 */
[----:B------:R-:W-:-:S03]  /*0fa0*/  FADD R14, R14, R3 ;  /* 0x000000030e0e7221 */ /* 0x000fc60000000000 */
[----:B------:R-:W-:-:S07]  /*0fb0*/  FADD R13, R12, R13 ;  /* 0x0000000d0c0d7221 */ /* 0x000fce0000000000 */
.L_x_210:
[----:B------:R-:W-:Y:S05]  /*0fc0*/  BRA.U !UP1, `(.L_x_209) ;  /* 0x0000000509107547 */ /* 0x000fea000b800000 */
[----:B------:R-:W0:Y:S01]  /*0fd0*/  LDCU UR5, c[0x0][0x3a8] ;  /* 0x00007500ff0577ac */ /* 0x000e220008000800 */
[----:B------:R-:W-:Y:S02]  /*0fe0*/  UISETP.NE.AND UP0, UPT, UR4, 0x1, UPT ;  /* 0x000000010400788c */ /* 0x000fe4000bf05270 */
[----:B0-----:R-:W-:-:S07]  /*0ff0*/  ULOP3.LUT UP1, URZ, UR5, 0x1, URZ, 0xc0, !UPT ;  /* 0x0000000105ff7892 */ /* 0x001fce000f82c0ff */
[----:B------:R-:W-:Y:S05]  /*1000*/  BRA.U !UP0, `(.L_x_211) ;  /* 0x0000000108987547 */ /* 0x000fea000b800000 */
[----:B------:R-:W0:Y:S01]  /*1010*/  LDC.64 R4, c[0x0][0x380] ;  /* 0x0000e000ff047b82 */ /* 0x000e220000000a00 */
[----:B------:R-:W1:Y:S01]  /*1020*/  LDCU UR5, c[0x0][0x3b0] ;  /* 0x00007600ff0577ac */ /* 0x000e620008000800 */
[----:B0-----:R-:W-:-:S05]  /*1030*/  IMAD.WIDE.U32 R4, R2, 0x4, R4 ;  /* 0x0000000402047825 */ /* 0x001fca00078e0004 */
[----:B------:R-:W2:Y:S04]  /*1040*/  LDG.E R3, desc[UR20][R4.64] ;  /* 0x0000001404037981 */ /* 0x000ea8000c1e1900 */
[----:B------:R0:W3:Y:S02]  /*1050*/  LDG.E R7, desc[UR20][R4.64+0x4] ;  /* 0x0000041404077981 */ /* 0x0000e4000c1e1900 */
[----:B0-----:R-:W0:Y:S02]  /*1060*/  LDC.64 R4, c[0x0][0x390] ;  /* 0x0000e400ff047b82 */ /* 0x001e240000000a00 */
[----:B0-----:R-:W-:-:S04]  /*1070*/  IMAD.WIDE.U32 R4, R2, 0x4, R4 ;  /* 0x0000000402047825 */ /* 0x001fc800078e0004 */
[----:B--2--5:R-:W-:-:S04]  /*1080*/  FADD R3, -R0, R3 ;  /* 0x0000000300037221 */ /* 0x024fc80000000100 */
[----:B------:R-:W-:Y:S01]  /*1090*/  FMUL R3, R10, |R3| ;  /* 0x400000030a037220 */ /* 0x000fe20000400000 */
[----:B---3--:R-:W-:-:S03]  /*10a0*/  FADD R7, -R0, R7 ;  /* 0x0000000700077221 */ /* 0x008fc60000000100 */
[----:B------:R-:W0:Y:S01]  /*10b0*/  FRND.FLOOR R6, R3 ;  /* 0x0000000300067307 */ /* 0x000e220000205000 */
[----:B------:R-:W-:-:S07]  /*10c0*/  FMUL R15, R10, |R7| ;  /* 0x400000070a0f7220 */ /* 0x000fce0000400000 */
[----:B------:R-:W2:Y:S01]  /*10d0*/  FRND.FLOOR R16, R15 ;  /* 0x0000000f00107307 */ /* 0x000ea20000205000 */
[----:B0-----:R-:W-:Y:S01]  /*10e0*/  FADD R12, R3, -R6 ;  /* 0x80000006030c7221 */ /* 0x001fe20000000000 */
[----:B------:R-:W-:Y:S01]  /*10f0*/  MOV R3, RZ ;  /* 0x000000ff00037202 */ /* 0x000fe20000000f00 */
[----:B------:R-:W0:Y:S03]  /*1100*/  LDC.64 R6, c[0x0][0x388] ;  /* 0x0000e200ff067b82 */ /* 0x000e260000000a00 */
[----:B------:R-:W-:Y:S01]  /*1110*/  FSETP.GT.AND P0, PT, R12, 0.5, PT ;  /* 0x3f0000000c00780b */ /* 0x000fe20003f04000 */
[----:B--2---:R-:W-:Y:S01]  /*1120*/  FADD R16, R15, -R16 ;  /* 0x800000100f107221 */ /* 0x004fe20000000000 */
[----:B------:R-:W-:-:S04]  /*1130*/  HFMA2 R15, -RZ, RZ, 0, 0 ;  /* 0x00000000ff0f7431 */ /* 0x000fc800000001ff */
[----:B------:R-:W-:-:S07]  /*1140*/  FSETP.GT.AND P1, PT, R16, 0.5, PT ;  /* 0x3f0000001000780b */ /* 0x000fce0003f24000 */
[----:B------:R-:W-:-:S05]  /*1150*/  @P0 FADD R12, -R12, 1 ;  /* 0x3f8000000c0c0421 */ /* 0x000fca0000000100 */
[----:B-1----:R-:W-:Y:S01]  /*1160*/  FSETP.GEU.AND P0, PT, R12, UR5, PT ;  /* 0x000000050c007c0b */ /* 0x002fe2000bf0e000 */
[----:B------:R-:W-:Y:S01]  /*1170*/  @P1 FADD R16, -R16, 1 ;  /* 0x3f80000010101421 */ /* 0x000fe20000000100 */
[----:B0-----:R-:W-:-:S04]  /*1180*/  IMAD.WIDE.U32 R6, R2, 0x4, R6 ;  /* 0x0000000402067825 */ /* 0x001fc800078e0006 */
[----:B------:R-:W-:-:S07]  /*1190*/  FSETP.GEU.AND P1, PT, R16, UR5, PT ;  /* 0x0000000510007c0b */ /* 0x000fce000bf2e000 */
[----:B------:R-:W2:Y:S04]  /*11a0*/  @!P0 LDG.E R3, desc[UR20][R4.64] ;  /* 0x0000001404038981 */ /* 0x000ea8000c1e1900 */
[----:B------:R-:W3:Y:S04]  /*11b0*/  @!P0 LDG.E R16, desc[UR20][R6.64] ;  /* 0x0000001406108981 */ /* 0x000ee8000c1e1900 */
[----:B------:R-:W4:Y:S04]  /*11c0*/  @!P1 LDG.E R15, desc[UR20][R4.64+0x4] ;  /* 0x00000414040f9981 */ /* 0x000f28000c1e1900 */
[----:B------:R-:W4:Y:S01]  /*11d0*/  @!P1 LDG.E R18, desc[UR20][R6.64+0x4] ;  /* 0x0000041406129981 */ /* 0x000f22000c1e1900 */
[----:B------:R-:W-:Y:S01]  /*11e0*/  IMAD.MOV.U32 R12, RZ, RZ, RZ ;  /* 0x000000ffff0c7224 */ /* 0x000fe200078e00ff */
[----:B------:R-:W-:-:S02]  /*11f0*/  MOV R17, RZ ;  /* 0x000000ff00117202 */ /* 0x000fc40000000f00 */
[----:B------:R-:W-:Y:S01]  /*1200*/  IADD3 R2, PT, PT, R2, 0x2, RZ ;  /* 0x0000000202027810 */ /* 0x000fe20007ffe0ff */
[----:B--2---:R-:W-:Y:S01]  /*1210*/  FADD R14, R14, R3 ;  /* 0x000000030e0e7221 */ /* 0x004fe20000000000 */
[----:B---3--:R-:W-:-:S04]  /*1220*/  @!P0 FMUL R12, R3, R16 ;  /* 0x00000010030c8220 */ /* 0x008fc80000400000 */
[----:B------:R-:W-:Y:S01]  /*1230*/  FADD R12, R13, R12 ;  /* 0x0000000c0d0c7221 */ /* 0x000fe20000000000 */
[----:B----4-:R-:W-:Y:S01]  /*1240*/  FADD R14, R14, R15 ;  /* 0x0000000f0e0e7221 */ /* 0x010fe20000000000 */
[----:B------:R-:W-:-:S04]  /*1250*/  @!P1 FMUL R17, R15, R18 ;  /* 0x000000120f119220 */ /* 0x000fc80000400000 */
[----:B------:R-:W-:-:S07]  /*1260*/  FADD R13, R12, R17 ;  /* 0x000000110c0d7221 */ /* 0x000fce0000000000 */
.L_x_211:
[----:B------:R-:W-:Y:S05]  /*1270*/  BRA.U !UP1, `(.L_x_209) ;  /* 0x0000000109647547 */ /* 0x000fea000b800000 */
[----:B------:R-:W0:Y:S01]  /*1280*/  LDC.64 R4, c[0x0][0x380] ;  /* 0x0000e000ff047b82 */ /* 0x000e220000000a00 */
[----:B------:R-:W1:Y:S01]  /*1290*/  LDCU UR5, c[0x0][0x3b0] ;  /* 0x00007600ff0577ac */ /* 0x000e620008000800 */
[----:B0-----:R-:W-:-:S06]  /*12a0*/  IMAD.WIDE.U32 R4, R2, 0x4, R4 ;  /* 0x0000000402047825 */ /* 0x001fcc00078e0004 */
[----:B------:R-:W2:Y:S01]  /*12b0*/  LDG.E R5, desc[UR20][R4.64] ;  /* 0x0000001404057981 */ /* 0x000ea2000c1e1900 */
[----:B------:R-:W-:Y:S01]  /*12c0*/  BSSY.RECONVERGENT B0, `(.L_x_212) ;  /* 0x0000012000007945 */ /* 0x000fe20003800200 */
[----:B------:R-:W-:Y:S02]  /*12d0*/  HFMA2 R7, -RZ, RZ, 0, 0 ;  /* 0x00000000ff077431 */ /* 0x000fe400000001ff */
[----:B--2--5:R-:W-:-:S04]  /*12e0*/  FADD R3, -R0, R5 ;  /* 0x0000000500037221 */ /* 0x024fc80000000100 */
[----:B------:R-:W-:-:S04]  /*12f0*/  FMUL R3, R10, |R3| ;  /* 0x400000030a037220 */ /* 0x000fc80000400000 */
[----:B------:R-:W0:Y:S02]  /*1300*/  FRND.FLOOR R0, R3 ;  /* 0x0000000300007307 */ /* 0x000e240000205000 */
[----:B0-----:R-:W-:-:S05]  /*1310*/  FADD R0, R3, -R0 ;  /* 0x8000000003007221 */ /* 0x001fca0000000000 */
[----:B------:R-:W-:-:S13]  /*1320*/  FSETP.GT.AND P0, PT, R0, 0.5, PT ;  /* 0x3f0000000000780b */ /* 0x000fda0003f04000 */
[----:B------:R-:W-:-:S05]  /*1330*/  @P0 FADD R0, -R0, 1 ;  /* 0x3f80000000000421 */ /* 0x000fca0000000100 */
[----:B-1----:R-:W-:Y:S02]  /*1340*/  FSETP.GEU.AND P0, PT, R0, UR5, PT ;  /* 0x0000000500007c0b */ /* 0x002fe4000bf0e000 */
[----:B------:R-:W-:-:S11]  /*1350*/  MOV R0, RZ ;  /* 0x000000ff00007202 */ /* 0x000fd60000000f00 */
[----:B------:R-:W-:Y:S05]  /*1360*/  @P0 BRA `(.L_x_213) ;  /* 0x00000000001c0947 */ /* 0x000fea0003800000 */
[----:B------:R-:W0:Y:S08]  /*1370*/  LDC.64 R4, c[0x0][0x390] ;  /* 0x0000e400ff047b82 */ /* 0x000e300000000a00 */
[----:B------:R-:W1:Y:S01]  /*1380*/  LDC.64 R6, c[0x0][0x388] ;  /* 0x0000e200ff067b82 */ /* 0x000e620000000a00 */
[----:B0-----:R-:W-:-:S04]  /*1390*/  IMAD.WIDE.U32 R4, R2, 0x4, R4 ;  /* 0x0000000402047825 */ /* 0x001fc800078e0004 */
[----:B-1----:R-:W-:Y:S02]  /*13a0*/  IMAD.WIDE.U32 R2, R2, 0x4, R6 ;  /* 0x0000000402027825 */ /* 0x002fe400078e0006 */
[----:B------:R-:W2:Y:S04]  /*13b0*/  LDG.E R7, desc[UR20][R4.64] ;  /* 0x0000001404077981 */ /* 0x000ea8000c1e1900 */
[----:B------:R-:W2:Y:S02]  /*13c0*/  LDG.E R2, desc[UR20][R2.64] ;  /* 0x0000001402027981 */ /* 0x000ea4000c1e1900 */
[----:B--2---:R-:W-:-:S07]  /*13d0*/  FMUL R0, R7, R2 ;  /* 0x0000000207007220 */ /* 0x004fce0000400000 */
.L_x_213:
[----:B------:R-:W-:Y:S05]  /*13e0*/  BSYNC.RECONVERGENT B0 ;  /* 0x0000000000007941 */ /* 0x000fea0003800200 */
.L_x_212:
[----:B------:R-:W-:Y:S01]  /*13f0*/  FADD R14, R14, R7 ;  /* 0x000000070e0e7221 */ /* 0x000fe20000000000 */
[----:B------:R-:W-:-:S07]  /*1400*/  FADD R13, R13, R0 ;  /* 0x000000000d0d7221 */ /* 0x000fce0000000000 */
.L_x_209:
[----:B------:R-:W0:Y:S01]  /*1410*/  MUFU.RCP R3, R14 ;  /* 0x0000000e00037308 */ /* 0x000e220000001000 */
[----:B------:R-:W-:Y:S07]  /*1420*/  BSSY.RECONVERGENT B0, `(.L_x_214) ;  /* 0x000000c000007945 */ /* 0x000fee0003800200 */
[----:B------:R-:W1:Y:S01]  /*1430*/  FCHK P0, R13, R14 ;  /* 0x0000000e0d007302 */ /* 0x000e620000000000 */
[----:B0----5:R-:W-:-:S04]  /*1440*/  FFMA R0, R3, -R14, 1 ;  /* 0x3f80000003007423 */ /* 0x021fc8000000080e */
        /* <DEDUP_REMOVED lines=8> */
[----:B------:R-:W-:Y:S05]  /*14d0*/  CALL.REL.NOINC `($__internal_2_$__cuda_sm3x_div_rn_noftz_f32_slowpath) ;  /* 0x0000000000907944 */ /* 0x000fea0003c00000 */
.L_x_215:
[----:B------:R-:W-:Y:S05]  /*14e0*/  BSYNC.RECONVERGENT B0 ;  /* 0x0000000000007941 */ /* 0x000fea0003800200 */
.L_x_214:
        /* <DEDUP_REMOVED lines=13> */
.L_x_206:
        /* <DEDUP_REMOVED lines=15> */
[----:B------:R-:W-:Y:S05]  /*16b0*/  CALL.REL.NOINC `($__internal_2_$__cuda_sm3x_div_rn_noftz_f32_slowpath) ;  /* 0x0000000000187944 */ /* 0x000fea0003c00000 */
[----:B------:R-:W-:-:S07]  /*16c0*/  MOV R5, R0 ;  /* 0x0000000000057202 */ /* 0x000fce0000000f00 */
.L_x_218:
[----:B------:R-:W-:Y:S05]  /*16d0*/  BSYNC.RECONVERGENT B0 ;  /* 0x0000000000007941 */ /* 0x000fea0003800200 */
.L_x_217:
[----:B------:R-:W0:Y:S02]  /*16e0*/  LDC.64 R2, c[0x0][0x3a0] ;  /* 0x0000e800ff027b82 */ /* 0x000e240000000a00 */
[----:B0-----:R-:W-:-:S05]  /*16f0*/  IMAD.WIDE R8, R8, 0x4, R2 ;  /* 0x0000000408087825 */ /* 0x001fca00078e0202 */
[----:B------:R-:W-:Y:S01]  /*1700*/  STG.E desc[UR20][R8.64], R5 ;  /* 0x0000000508007986 */ /* 0x000fe2000c101914 */
[----:B------:R-:W-:Y:S05]  /*1710*/  EXIT ;  /* 0x000000000000794d */ /* 0x000fea0003800000 */
        .weak           $__internal_2_$__cuda_sm3x_div_rn_noftz_f32_slowpath
        .type           $__internal_2_$__cuda_sm3x_div_rn_noftz_f32_slowpath,@function
        .size           $__internal_2_$__cuda_sm3x_div_rn_noftz_f32_slowpath,(.L_x_233 - $__internal_2_$__cuda_sm3x_div_rn_noftz_f32_slowpath)
$__internal_2_$__cuda_sm3x_div_rn_noftz_f32_slowpath:
        /* <DEDUP_REMOVED lines=9> */
[----:B------:R-:W-:Y:S01]  /*17b0*/  @!P0 IMAD.MOV.U32 R4, RZ, RZ, RZ ;  /* 0x000000ffff048224 */ /* 0x000fe200078e00ff */
        /* <DEDUP_REMOVED lines=24> */
.L_x_220:
[----:B------:R-:W-:Y:S01]  /*1940*/  LEA R6, R14, 0xc0800000, 0x17 ;  /* 0xc08000000e067811 */ /* 0x000fe200078eb8ff */
[----:B------:R-:W-:Y:S03]  /*1950*/  BSSY.RECONVERGENT B2, `(.L_x_225) ;  /* 0x0000036000027945 */ /* 0x000fe60003800200 */
[----:B------:R-:W-:Y:S02]  /*1960*/  IADD3 R6, PT, PT, -R6, R3, RZ ;  /* 0x0000000306067210 */ /* 0x000fe40007ffe1ff */
[----:B------:R-:W-:Y:S02]  /*1970*/  IADD3 R3, PT, PT, R12, -0x7f, RZ ;  /* 0xffffff810c037810 */ /* 0x000fe40007ffe0ff */
[----:B------:R-:W0:Y:S01]  /*1980*/  MUFU.RCP R5, R6 ;  /* 0x0000000600057308 */ /* 0x000e220000001000 */
[----:B------:R-:W-:Y:S02]  /*1990*/  FADD.FTZ R7, -R6, -RZ ;  /* 0x800000ff06077221 */ /* 0x000fe40000010100 */
[----:B------:R-:W-:-:S02]  /*19a0*/  IMAD R0, R3, -0x800000, R0 ;  /* 0xff80000003007824 */ /* 0x000fc400078e0200 */
[----:B0-----:R-:W-:-:S04]  /*19b0*/  FFMA R12, R5, R7, 1 ;  /* 0x3f800000050c7423 */ /* 0x001fc80000000007 */
        /* <DEDUP_REMOVED lines=22> */
[C---:B------:R-:W-:Y:S01]  /*1b20*/  IADD3 R6, PT, PT, R7.reuse, 0x20, RZ ;  /* 0x0000002007067810 */ /* 0x040fe20007ffe0ff */
[CCC-:B------:R-:W-:Y:S01]  /*1b30*/  FFMA.RM R4, R16.reuse, R12.reuse, R13.reuse ;  /* 0x0000000c10047223 */ /* 0x1c0fe2000000400d */
[----:B------:R-:W-:Y:S02]  /*1b40*/  ISETP.NE.AND P2, PT, R7, RZ, PT ;  /* 0x000000ff0700720c */ /* 0x000fe40003f45270 */
[----:B------:R-:W-:Y:S01]  /*1b50*/  LOP3.LUT R5, R3, 0x7fffff, RZ, 0xc0, !PT ;  /* 0x007fffff03057812 */ /* 0x000fe200078ec0ff */
[----:B------:R-:W-:Y:S01]  /*1b60*/  FFMA.RP R3, R16, R12, R13 ;  /* 0x0000000c10037223 */ /* 0x000fe2000000800d */
[----:B------:R-:W-:Y:S02]  /*1b70*/  ISETP.NE.AND P1, PT, R7, RZ, PT ;  /* 0x000000ff0700720c */ /* 0x000fe40003f25270 */
[----:B------:R-:W-:Y:S02]  /*1b80*/  LOP3.LUT R5, R5, 0x800000, RZ, 0xfc, !PT ;  /* 0x0080000005057812 */ /* 0x000fe400078efcff */
[----:B------:R-:W-:-:S02]  /*1b90*/  IADD3 R7, PT, PT, -R7, RZ, RZ ;  /* 0x000000ff07077210 */ /* 0x000fc40007ffe1ff */
[----:B------:R-:W-:Y:S02]  /*1ba0*/  SHF.L.U32 R6, R5, R6, RZ ;  /* 0x0000000605067219 */ /* 0x000fe400000006ff */
[----:B------:R-:W-:Y:S02]  /*1bb0*/  FSETP.NEU.FTZ.AND P0, PT, R3, R4, PT ;  /* 0x000000040300720b */ /* 0x000fe40003f1d000 */
[----:B------:R-:W-:Y:S02]  /*1bc0*/  SEL R4, R7, RZ, P2 ;  /* 0x000000ff07047207 */ /* 0x000fe40001000000 */
[----:B------:R-:W-:Y:S02]  /*1bd0*/  ISETP.NE.AND P1, PT, R6, RZ, P1 ;  /* 0x000000ff0600720c */ /* 0x000fe40000f25270 */
[----:B------:R-:W-:Y:S02]  /*1be0*/  SHF.R.U32.HI R4, RZ, R4, R5 ;  /* 0x00000004ff047219 */ /* 0x000fe40000011605 */
[----:B------:R-:W-:-:S02]  /*1bf0*/  PLOP3.LUT P0, PT, P0, P1, PT, 0xf8, 0x8f ;  /* 0x00000000008f781c */ /* 0x000fc40000703f70 */
[----:B------:R-:W-:Y:S02]  /*1c00*/  SHF.R.U32.HI R6, RZ, 0x1, R4 ;  /* 0x00000001ff067819 */ /* 0x000fe40000011604 */
[----:B------:R-:W-:-:S04]  /*1c10*/  SEL R3, RZ, 0x1, !P0 ;  /* 0x00000001ff037807 */ /* 0x000fc80004000000 */
[----:B------:R-:W-:-:S04]  /*1c20*/  LOP3.LUT R3, R3, 0x1, R6, 0xf8, !PT ;  /* 0x0000000103037812 */ /* 0x000fc800078ef806 */
[----:B------:R-:W-:-:S04]  /*1c30*/  LOP3.LUT R3, R3, R4, RZ, 0xc0, !PT ;  /* 0x0000000403037212 */ /* 0x000fc800078ec0ff */
[----:B------:R-:W-:-:S04]  /*1c40*/  IADD3 R3, PT, PT, R6, R3, RZ ;  /* 0x0000000306037210 */ /* 0x000fc80007ffe0ff */
[----:B------:R-:W-:Y:S01]  /*1c50*/  LOP3.LUT R0, R3, R0, RZ, 0xfc, !PT ;  /* 0x0000000003007212 */ /* 0x000fe200078efcff */
[----:B------:R-:W-:Y:S06]  /*1c60*/  BRA `(.L_x_228) ;  /* 0x0000000000107947 */ /* 0x000fec0003800000 */
.L_x_227:
[----:B------:R-:W-:-:S04]  /*1c70*/  LOP3.LUT R0, R0, 0x80000000, RZ, 0xc0, !PT ;  /* 0x8000000000007812 */ /* 0x000fc800078ec0ff */
[----:B------:R-:W-:Y:S01]  /*1c80*/  LOP3.LUT R0, R0, 0x7f800000, RZ, 0xfc, !PT ;  /* 0x7f80000000007812 */ /* 0x000fe200078efcff */
[----:B------:R-:W-:Y:S06]  /*1c90*/  BRA `(.L_x_228) ;  /* 0x0000000000047947 */ /* 0x000fec0003800000 */
.L_x_226:
[----:B------:R-:W-:-:S07]  /*1ca0*/  LEA R0, R5, R0, 0x17 ;  /* 0x0000000005007211 */ /* 0x000fce00078eb8ff */
.L_x_228:
[----:B------:R-:W-:Y:S05]  /*1cb0*/  BSYNC.RECONVERGENT B2 ;  /* 0x0000000000027941 */ /* 0x000fea0003800200 */
.L_x_225:
[----:B------:R-:W-:Y:S05]  /*1cc0*/  BRA `(.L_x_229) ;  /* 0x0000000000207947 */ /* 0x000fea0003800000 */
.L_x_224:
[----:B------:R-:W-:-:S04]  /*1cd0*/  LOP3.LUT R0, R3, 0x80000000, R0, 0x48, !PT ;  /* 0x8000000003007812 */ /* 0x000fc800078e4800 */
[----:B------:R-:W-:Y:S01]  /*1ce0*/  LOP3.LUT R0, R0, 0x7f800000, RZ, 0xfc, !PT ;  /* 0x7f80000000007812 */ /* 0x000fe200078efcff */
[----:B------:R-:W-:Y:S06]  /*1cf0*/  BRA `(.L_x_229) ;  /* 0x0000000000147947 */ /* 0x000fec0003800000 */
.L_x_223:
[----:B------:R-:W-:Y:S01]  /*1d00*/  LOP3.LUT R0, R3, 0x80000000, R0, 0x48, !PT ;  /* 0x8000000003007812 */ /* 0x000fe200078e4800 */
[----:B------:R-:W-:Y:S06]  /*1d10*/  BRA `(.L_x_229) ;  /* 0x00000000000c7947 */ /* 0x000fec0003800000 */
.L_x_222:
[----:B------:R-:W0:Y:S01]  /*1d20*/  MUFU.RSQ R0, -QNAN ;  /* 0xffc0000000007908 */ /* 0x000e220000001400 */
[----:B------:R-:W-:Y:S05]  /*1d30*/  BRA `(.L_x_229) ;  /* 0x0000000000047947 */ /* 0x000fea0003800000 */
.L_x_221:
[----:B------:R-:W-:-:S07]  /*1d40*/  FADD.FTZ R0, R0, R3 ;  /* 0x0000000300007221 */ /* 0x000fce0000010000 */
.L_x_229:
[----:B------:R-:W-:Y:S05]  /*1d50*/  BSYNC.RECONVERGENT B1 ;  /* 0x0000000000017941 */ /* 0x000fea0003800200 */
.L_x_219:
[----:B------:R-:W-:-:S04]  /*1d60*/  HFMA2 R3, -RZ, RZ, 0, 0 ;  /* 0x00000000ff037431 */ /* 0x000fc800000001ff */
[----:B0-----:R-:W-:Y:S05]  /*1d70*/  RET.REL.NODEC R2 `(_Z10pdm_tophatPfS_S_S_S_iiff) ;  /* 0xffffffe002a07950 */ /* 0x001fea0003c3ffff */
.L_x_230:
        /* <DEDUP_REMOVED lines=16> */
.L_x_233:


//--------------------- .nv.shared.reserved.0     --------------------------
	.section	.nv.shared.reserved.0,"aw",@nobits
	.weak		__nv_reservedSMEM_offset_0_alias
	.size		__nv_reservedSMEM_offset_0_alias, 0, 64
	.other		__nv_reservedSMEM_offset_0_alias,@"STO_CUDA_RESERVED_SHARED STV_DEFAULT"
__nv_reservedSMEM_offset_0_alias:
	.zero		0
	.zero		64


//--------------------- .nv.constant0._Z18pdm_binned_linterpPfS_S_S_S_iiff --------------------------
	.section	.nv.constant0._Z18pdm_binned_linterpPfS_S_S_S_iiff,"a",@progbits
	.sectionflags	@""
	.align	4
.nv.constant0._Z18pdm_binned_linterpPfS_S_S_S_iiff:
	.zero		952


//--------------------- .nv.constant0._Z9pdm_gaussPfS_S_S_S_iiff --------------------------
	.section	.nv.constant0._Z9pdm_gaussPfS_S_S_S_iiff,"a",@progbits
	.sectionflags	@""
	.align	4
.nv.constant0._Z9pdm_gaussPfS_S_S_S_iiff:
	.zero		952


//--------------------- .nv.constant0._Z10pdm_tophatPfS_S_S_S_iiff --------------------------
	.section	.nv.constant0._Z10pdm_tophatPfS_S_S_S_iiff,"a",@progbits
	.sectionflags	@""
	.align	4
.nv.constant0._Z10pdm_tophatPfS_S_S_S_iiff:
	.zero		952


//--------------------- SYMBOLS --------------------------

	.type		.nv.reservedSmem.offset0,@object
	.size		.nv.reservedSmem.offset0,0x4
